def gluon_tcgen05(
    a_ptr,
    b_ptr,
    c_ptr,
    M,
    N,
    K,
    stride_am,
    stride_bk,
    stride_cm,
    BLOCK_M: gl.constexpr,
    BLOCK_N: gl.constexpr,
    BLOCK_K: gl.constexpr,
    DTYPE: gl.constexpr,
    A_LAYOUT: gl.constexpr,
    B_LAYOUT: gl.constexpr,
    C_LAYOUT: gl.constexpr,
    B_SHAPE: gl.constexpr,
    TMEM_LAYOUT: gl.constexpr,
    TMEM_REG: gl.constexpr,
    TRANS_B: gl.constexpr,
    NUM_BUFFERS: gl.constexpr,
):
    a_desc = tma.make_tensor_descriptor(
        a_ptr, [M, K], [stride_am, 1], [BLOCK_M, BLOCK_K], A_LAYOUT
    )
    b_desc = tma.make_tensor_descriptor(
        b_ptr,
        [N, K] if TRANS_B else [K, N],
        [stride_bk, 1],
        B_SHAPE,
        B_LAYOUT,
    )
    c_desc = tma.make_tensor_descriptor(
        c_ptr, [M, N], [stride_cm, 1], [BLOCK_M, BLOCK_N], C_LAYOUT
    )

    a_bufs = gl.allocate_shared_memory(
        DTYPE, [NUM_BUFFERS, BLOCK_M, BLOCK_K], A_LAYOUT
    )
    b_bufs = gl.allocate_shared_memory(DTYPE, [NUM_BUFFERS] + B_SHAPE, B_LAYOUT)

    pid_m = gl.program_id(0)
    pid_n = gl.program_id(1)
    off_m = pid_m * BLOCK_M
    off_n = pid_n * BLOCK_N

    tma_bars = gl.allocate_shared_memory(
        gl.int64, [NUM_BUFFERS, 1], mbarrier.MBarrierLayout()
    )
    mma_bars = gl.allocate_shared_memory(
        gl.int64, [NUM_BUFFERS, 1], mbarrier.MBarrierLayout()
    )
    for i in gl.static_range(NUM_BUFFERS):
        mbarrier.init(tma_bars.index(i), count=1)
        mbarrier.init(mma_bars.index(i), count=1)

    acc_tmem = allocate_tensor_memory(gl.float32, [BLOCK_M, BLOCK_N], TMEM_LAYOUT)
    idx = 0
    phase = 0
    use_acc = False
    for k in range(0, K, BLOCK_K):
        a = a_bufs.index(idx)
        b = b_bufs.index(idx)
        tma_bar = tma_bars.index(idx)
        mma_bar = mma_bars.index(idx)
        mbarrier.expect(
            tma_bar, a_desc.block_type.nbytes + b_desc.block_type.nbytes
        )
        tma.async_copy_global_to_shared(a_desc, [off_m, k], tma_bar, a)
        tma.async_copy_global_to_shared(
            b_desc, [off_n, k] if TRANS_B else [k, off_n], tma_bar, b
        )
        mbarrier.wait(tma_bar, phase=phase)

        if TRANS_B:
            b = b.permute((1, 0))
        tcgen05_mma(a, b, acc_tmem, use_acc=use_acc)
        tcgen05_commit(mma_bar)
        mbarrier.wait(mma_bar, phase=phase)
        use_acc = True

        idx += 1
        if idx == NUM_BUFFERS:
            idx = 0
            phase ^= 1

    for i in gl.static_range(NUM_BUFFERS):
        mbarrier.invalidate(tma_bars.index(i))
        mbarrier.invalidate(mma_bars.index(i))

    acc = acc_tmem.load(TMEM_REG)
    c_smem = gl.allocate_shared_memory(DTYPE, [BLOCK_M, BLOCK_N], C_LAYOUT)
    c_smem.store(acc.to(DTYPE))
    fence_async_shared()
    tma.async_copy_shared_to_global(c_desc, [off_m, off_n], c_smem)
    tma.store_wait(pendings=0)

# config = {"BLOCK_K": 32, "BLOCK_M": 128, "BLOCK_N": 128, "arch": "sm_100", "dtype": "bf16", "num_buffers": 2, "num_warps": 4, "trans_b": 1}
# arch = sm_100


// ===== COMPILED SASS (sm_100a) =====

	.target	sm_100a

	.elftype	@"ET_EXEC"


//--------------------- .note.nv.tkinfo           --------------------------
	.section	.note.nv.tkinfo,"",@"SHT_NOTE"
	.sectionflags	@"SHF_NOTE_NV_TKINFO"
	.tkinfo
        /*0018*/ 	.word	0x00000081
        /*0030*/ 	.string	""
        /*0030*/ 	.string	"ptxas-blackwell"
        /*0030*/ 	.string	"Cuda compilation tools, release 12.9, V12.9.86"
        /*0030*/ 	.string	"Build cuda_12.9.r12.9/compiler.36037853_0"
        /*0030*/ 	.string	"-v  -suppress-debug-info  -lineinfo  -arch sm_100a "



//--------------------- .note.nv.cuver            --------------------------
	.section	.note.nv.cuver,"",@"SHT_NOTE"
	.sectionflags	@"SHF_NOTE_NV_CUVER"
        /*0018*/ 	.short	0x0001
        /*001a*/ 	.short	0x0064
        /*001c*/ 	.short	0x0001
        /*001e*/ 	.short	0x0000
        /*0020*/ 	.short	0x0001
        /*0022*/ 	.short	0x0000


//--------------------- .nv.info                  --------------------------
	.section	.nv.info,"",@"SHT_CUDA_INFO"
	.align	4


	//----- nvinfo : EIATTR_REGCOUNT
	.align		4
        /*0000*/ 	.byte	0x04, 0x2f
        /*0002*/ 	.short	(.L_4 - .L_3)
	.align		4
.L_3:
        /*0004*/ 	.word	index@(gluon_tcgen05)
        /*0008*/ 	.word	0x00000087


	//----- nvinfo : EIATTR_FRAME_SIZE
	.align		4
.L_4:
        /*000c*/ 	.byte	0x04, 0x11
        /*000e*/ 	.short	(.L_6 - .L_5)
	.align		4
.L_5:
        /*0010*/ 	.word	index@($__internal_2_$__cuda_sm10x_tcgen05_guardrail_trap_unallocated_columns_being_dealloced)
        /*0014*/ 	.word	0x00000000


	//----- nvinfo : EIATTR_FRAME_SIZE
	.align		4
.L_6:
        /*0018*/ 	.byte	0x04, 0x11
        /*001a*/ 	.short	(.L_8 - .L_7)
	.align		4
.L_7:
        /*001c*/ 	.word	index@($__internal_1_$__cuda_sm10x_tcgen05_guardrail_trap_phase_invalid_during_alloc)
        /*0020*/ 	.word	0x00000000


	//----- nvinfo : EIATTR_FRAME_SIZE
	.align		4
.L_8:
        /*0024*/ 	.byte	0x04, 0x11
        /*0026*/ 	.short	(.L_10 - .L_9)
	.align		4
.L_9:
        /*0028*/ 	.word	index@($__internal_0_$__cuda_sm10x_tcgen05_guardrail_trap_col_being_dealloced_not_returned_by_alloc)
        /*002c*/ 	.word	0x00000000


	//----- nvinfo : EIATTR_FRAME_SIZE
	.align		4
.L_10:
        /*0030*/ 	.byte	0x04, 0x11
        /*0032*/ 	.short	(.L_12 - .L_11)
	.align		4
.L_11:
        /*0034*/ 	.word	index@(gluon_tcgen05)
        /*0038*/ 	.word	0x00000000


	//----- nvinfo : EIATTR_MIN_STACK_SIZE
	.align		4
.L_12:
        /*003c*/ 	.byte	0x04, 0x12
        /*003e*/ 	.short	(.L_14 - .L_13)
	.align		4
.L_13:
        /*0040*/ 	.word	index@(gluon_tcgen05)
        /*0044*/ 	.word	0x00000000
.L_14:


//--------------------- .nv.info.gluon_tcgen05    --------------------------
	.section	.nv.info.gluon_tcgen05,"",@"SHT_CUDA_INFO"
	.sectionflags	@""
	.align	4


	//----- nvinfo : EIATTR_CUDA_API_VERSION
	.align		4
        /*0000*/ 	.byte	0x04, 0x37
        /*0002*/ 	.short	(.L_16 - .L_15)
.L_15:
        /*0004*/ 	.word	0x00000081


	//----- nvinfo : EIATTR_KPARAM_INFO
	.align		4
.L_16:
        /*0008*/ 	.byte	0x04, 0x17
        /*000a*/ 	.short	(.L_18 - .L_17)
.L_17:
        /*000c*/ 	.word	0x00000000
        /*0010*/ 	.short	0x000a
        /*0012*/ 	.short	0x0048
        /*0014*/ 	.byte	0x00, 0xf4, 0x21, 0x00


	//----- nvinfo : EIATTR_KPARAM_INFO
	.align		4
.L_18:
        /*0018*/ 	.byte	0x04, 0x17
        /*001a*/ 	.short	(.L_20 - .L_19)
.L_19:
        /*001c*/ 	.word	0x00000000
        /*0020*/ 	.short	0x0009
        /*0022*/ 	.short	0x0040
        /*0024*/ 	.byte	0x00, 0xf4, 0x21, 0x00


	//----- nvinfo : EIATTR_KPARAM_INFO
	.align		4
.L_20:
        /*0028*/ 	.byte	0x04, 0x17
        /*002a*/ 	.short	(.L_22 - .L_21)
.L_21:
        /*002c*/ 	.word	0x00000000
        /*0030*/ 	.short	0x0008
        /*0032*/ 	.short	0x0038
        /*0034*/ 	.byte	0x00, 0xf0, 0x21, 0x00


	//----- nvinfo : EIATTR_KPARAM_INFO
	.align		4
.L_22:
        /*0038*/ 	.byte	0x04, 0x17
        /*003a*/ 	.short	(.L_24 - .L_23)
.L_23:
        /*003c*/ 	.word	0x00000000
        /*0040*/ 	.short	0x0007
        /*0042*/ 	.short	0x0030
        /*0044*/ 	.byte	0x00, 0xf0, 0x21, 0x00


	//----- nvinfo : EIATTR_KPARAM_INFO
	.align		4
.L_24:
        /*0048*/ 	.byte	0x04, 0x17
        /*004a*/ 	.short	(.L_26 - .L_25)
.L_25:
        /*004c*/ 	.word	0x00000000
        /*0050*/ 	.short	0x0006
        /*0052*/ 	.short	0x0028
        /*0054*/ 	.byte	0x00, 0xf0, 0x21, 0x00


	//----- nvinfo : EIATTR_KPARAM_INFO
	.align		4
.L_26:
        /*0058*/ 	.byte	0x04, 0x17
        /*005a*/ 	.short	(.L_28 - .L_27)
.L_27:
        /*005c*/ 	.word	0x00000000
        /*0060*/ 	.short	0x0005
        /*0062*/ 	.short	0x0020
        /*0064*/ 	.byte	0x00, 0xf0, 0x11, 0x00


	//----- nvinfo : EIATTR_KPARAM_INFO
	.align		4
.L_28:
        /*0068*/ 	.byte	0x04, 0x17
        /*006a*/ 	.short	(.L_30 - .L_29)
.L_29:
        /*006c*/ 	.word	0x00000000
        /*0070*/ 	.short	0x0004
        /*0072*/ 	.short	0x001c
        /*0074*/ 	.byte	0x00, 0xf0, 0x11, 0x00


	//----- nvinfo : EIATTR_KPARAM_INFO
	.align		4
.L_30:
        /*0078*/ 	.byte	0x04, 0x17
        /*007a*/ 	.short	(.L_32 - .L_31)
.L_31:
        /*007c*/ 	.word	0x00000000
        /*0080*/ 	.short	0x0003
        /*0082*/ 	.short	0x0018
        /*0084*/ 	.byte	0x00, 0xf0, 0x11, 0x00


	//----- nvinfo : EIATTR_KPARAM_INFO
	.align		4
.L_32:
        /*0088*/ 	.byte	0x04, 0x17
        /*008a*/ 	.short	(.L_34 - .L_33)
.L_33:
        /*008c*/ 	.word	0x00000000
        /*0090*/ 	.short	0x0002
        /*0092*/ 	.short	0x0010
        /*0094*/ 	.byte	0x00, 0xf4, 0x21, 0x00


	//----- nvinfo : EIATTR_KPARAM_INFO
	.align		4
.L_34:
        /*0098*/ 	.byte	0x04, 0x17
        /*009a*/ 	.short	(.L_36 - .L_35)
.L_35:
        /*009c*/ 	.word	0x00000000
        /*00a0*/ 	.short	0x0001
        /*00a2*/ 	.short	0x0008
        /*00a4*/ 	.byte	0x00, 0xf4, 0x21, 0x00


	//----- nvinfo : EIATTR_KPARAM_INFO
	.align		4
.L_36:
        /*00a8*/ 	.byte	0x04, 0x17
        /*00aa*/ 	.short	(.L_38 - .L_37)
.L_37:
        /*00ac*/ 	.word	0x00000000
        /*00b0*/ 	.short	0x0000
        /*00b2*/ 	.short	0x0000
        /*00b4*/ 	.byte	0x00, 0xf4, 0x21, 0x00


	//----- nvinfo : EIATTR_AT_ENTRY_FRAGMENTS
	.align		4
.L_38:
        /*00b8*/ 	.byte	0x04, 0x4f
        /*00ba*/ 	.short	(.L_40 - .L_39)


	//   ....[0]....
.L_39:
        /*00bc*/ 	.word	0x00000004


	//----- nvinfo : EIATTR_RESERVED_SMEM_USED
	.align		4
.L_40:
        /*00c0*/ 	.byte	0x01, 0x41
	.zero		2


	//----- nvinfo : EIATTR_SPARSE_MMA_MASK
	.align		4
        /*00c4*/ 	.byte	0x03, 0x50
        /*00c6*/ 	.short	0x0000


	//----- nvinfo : EIATTR_TCGEN05_1CTA_USED
	.align		4
        /*00c8*/ 	.byte	0x01, 0x51
	.zero		2


	//----- nvinfo : EIATTR_MAXREG_COUNT
	.align		4
        /*00cc*/ 	.byte	0x03, 0x1b
        /*00ce*/ 	.short	0x00ff


	//----- nvinfo : EIATTR_NUM_BARRIERS
	.align		4
        /*00d0*/ 	.byte	0x02, 0x4c
        /*00d2*/ 	.byte	0x01
	.zero		1


	//----- nvinfo : EIATTR_INT_WARP_WIDE_INSTR_OFFSETS
	.align		4
        /*00d4*/ 	.byte	0x04, 0x31
        /*00d6*/ 	.short	(.L_42 - .L_41)


	//   ....[0]....
.L_41:
        /*00d8*/ 	.word	0x00001770


	//   ....[1]....
        /*00dc*/ 	.word	0x00001790


	//   ....[2]....
        /*00e0*/ 	.word	0x00001820


	//   ....[3]....
        /*00e4*/ 	.word	0x000019d0


	//   ....[4]....
        /*00e8*/ 	.word	0x000019e0


	//   ....[5]....
        /*00ec*/ 	.word	0x000019f0


	//   ....[6]....
        /*00f0*/ 	.word	0x00001a00


	//   ....[7]....
        /*00f4*/ 	.word	0x00001c80


	//   ....[8]....
        /*00f8*/ 	.word	0x00001c90


	//   ....[9]....
        /*00fc*/ 	.word	0x00001e00


	//   ....[10]....
        /*0100*/ 	.word	0x00001e50


	//   ....[11]....
        /*0104*/ 	.word	0x00001e60


	//   ....[12]....
        /*0108*/ 	.word	0x00001e90


	//   ....[13]....
        /*010c*/ 	.word	0x000020a0


	//   ....[14]....
        /*0110*/ 	.word	0x000020b0


	//   ....[15]....
        /*0114*/ 	.word	0x00002360


	//   ....[16]....
        /*0118*/ 	.word	0x00002370


	//   ....[17]....
        /*011c*/ 	.word	0x00002ae0


	//   ....[18]....
        /*0120*/ 	.word	0x00002b30


	//----- nvinfo : EIATTR_COOP_GROUP_MASK_REGIDS
	.align		4
.L_42:
        /*0124*/ 	.byte	0x04, 0x29
        /*0126*/ 	.short	(.L_44 - .L_43)


	//   ....[0]....
.L_43:
        /*0128*/ 	.word	0xffffffff


	//   ....[1]....
        /*012c*/ 	.word	0xffffffff


	//   ....[2]....
        /*0130*/ 	.word	0xffffffff


	//   ....[3]....
        /*0134*/ 	.word	0xffffffff


	//   ....[4]....
        /*0138*/ 	.word	0xffffffff


	//   ....[5]....
        /*013c*/ 	.word	0xffffffff


	//   ....[6]....
        /*0140*/ 	.word	0xffffffff


	//   ....[7]....
        /*0144*/ 	.word	0xffffffff


	//   ....[8]....
        /*0148*/ 	.word	0xffffffff


	//   ....[9]....
        /*014c*/ 	.word	0xffffffff


	//----- nvinfo : EIATTR_COOP_GROUP_INSTR_OFFSETS
	.align		4
.L_44:
        /*0150*/ 	.byte	0x04, 0x28
        /*0152*/ 	.short	(.L_46 - .L_45)


	//   ....[0]....
.L_45:
        /*0154*/ 	.word	0x00000050


	//   ....[1]....
        /*0158*/ 	.word	0x00000310


	//   ....[2]....
        /*015c*/ 	.word	0x00000500


	//   ....[3]....
        /*0160*/ 	.word	0x000009a0


	//   ....[4]....
        /*0164*/ 	.word	0x00000ae0


	//   ....[5]....
        /*0168*/ 	.word	0x00000fe0


	//   ....[6]....
        /*016c*/ 	.word	0x00001120


	//   ....[7]....
        /*0170*/ 	.word	0x00001610


	//   ....[8]....
        /*0174*/ 	.word	0x00002970


	//   ....[9]....
        /*0178*/ 	.word	0x00002be0


	//----- nvinfo : EIATTR_VRC_CTA_INIT_COUNT
	.align		4
.L_46:
        /*017c*/ 	.byte	0x02, 0x4a
        /*017e*/ 	.byte	0x80
	.zero		1


	//----- nvinfo : EIATTR_MBARRIER_INSTR_OFFSETS
	.align		4
        /*0180*/ 	.byte	0x04, 0x39
        /*0182*/ 	.short	(.L_48 - .L_47)


	//   ....[0]....
.L_47:
        /*0184*/ 	.word	0x00001840
        /*0188*/ 	.word	0x000000ff
        /*018c*/ 	.word	0x00008000
        /*0190*/ 	.short	0x0100
        /*0192*/ 	.byte	0x08
	.zero		1


	//   ....[1]....
        /*0194*/ 	.word	0x00001850
        /*0198*/ 	.word	0x000000ff
        /*019c*/ 	.word	0x00008010
        /*01a0*/ 	.short	0x0100
        /*01a2*/ 	.byte	0x08
	.zero		1


	//   ....[2]....
        /*01a4*/ 	.word	0x00001900
        /*01a8*/ 	.word	0x000000ff
        /*01ac*/ 	.word	0x00008008
        /*01b0*/ 	.short	0x0100
        /*01b2*/ 	.byte	0x08
	.zero		1


	//   ....[3]....
        /*01b4*/ 	.word	0x00001910
        /*01b8*/ 	.word	0x000000ff
        /*01bc*/ 	.word	0x00008018
        /*01c0*/ 	.short	0x0100
        /*01c2*/ 	.byte	0x08
	.zero		1


	//   ....[4]....
        /*01c4*/ 	.word	0x00001ae0
        /*01c8*/ 	.word	0x000000ff
        /*01cc*/ 	.word	0x00008000
        /*01d0*/ 	.short	0x010a
        /*01d2*/ 	.byte	0x08
	.zero		1


	//   ....[5]....
        /*01d4*/ 	.word	0x00001ce0
        /*01d8*/ 	.word	0x000000ff
        /*01dc*/ 	.word	0x00008010
        /*01e0*/ 	.short	0x010a
        /*01e2*/ 	.byte	0x08
	.zero		1


	//   ....[6]....
        /*01e4*/ 	.word	0x00001f00
        /*01e8*/ 	.word	0x000000ff
        /*01ec*/ 	.word	0x00008000
        /*01f0*/ 	.short	0x010a
        /*01f2*/ 	.byte	0x1c
	.zero		1


	//   ....[7]....
        /*01f4*/ 	.word	0x000020f0
        /*01f8*/ 	.word	0x000000ff
        /*01fc*/ 	.word	0x00008010
        /*0200*/ 	.short	0x010a
        /*0202*/ 	.byte	0x1c
	.zero		1


	//   ....[8]....
        /*0204*/ 	.word	0x000021c0
        /*0208*/ 	.word	0x000000ff
        /*020c*/ 	.word	0x00008000
        /*0210*/ 	.short	0x0108
        /*0212*/ 	.byte	0x08
	.zero		1


	//   ....[9]....
        /*0214*/ 	.word	0x000021d0
        /*0218*/ 	.word	0x000000ff
        /*021c*/ 	.word	0x00008010
        /*0220*/ 	.short	0x0108
        /*0222*/ 	.byte	0x08
	.zero		1


	//   ....[10]....
        /*0224*/ 	.word	0x00002220
        /*0228*/ 	.word	0x000000ff
        /*022c*/ 	.word	0x00008008
        /*0230*/ 	.short	0x0108
        /*0232*/ 	.byte	0x08
	.zero		1


	//   ....[11]....
        /*0234*/ 	.word	0x00002230
        /*0238*/ 	.word	0x000000ff
        /*023c*/ 	.word	0x00008018
        /*0240*/ 	.short	0x0108
        /*0242*/ 	.byte	0x08
	.zero		1


	//   ....[12]....
        /*0244*/ 	.word	0x00002c00
        /*0248*/ 	.word	0x000000ff
        /*024c*/ 	.word	0x00008000
        /*0250*/ 	.short	0x010a
        /*0252*/ 	.byte	0x08
	.zero		1


	//   ....[13]....
        /*0254*/ 	.word	0x00002c30
        /*0258*/ 	.word	0x000000ff
        /*025c*/ 	.word	0x00008010
        /*0260*/ 	.short	0x010a
        /*0262*/ 	.byte	0x08
	.zero		1


	//   ....[14]....
        /*0264*/ 	.word	0x00002c60
        /*0268*/ 	.word	0x000000ff
        /*026c*/ 	.word	0x00008000
        /*0270*/ 	.short	0x010a
        /*0272*/ 	.byte	0x1c
	.zero		1


	//   ....[15]....
        /*0274*/ 	.word	0x00002c90
        /*0278*/ 	.word	0x000000ff
        /*027c*/ 	.word	0x00008010
        /*0280*/ 	.short	0x010a
        /*0282*/ 	.byte	0x1c
	.zero		1


	//----- nvinfo : EIATTR_NUM_MBARRIERS
	.align		4
.L_48:
        /*0284*/ 	.byte	0x03, 0x38
        /*0286*/ 	.short	0x0004


	//----- nvinfo : EIATTR_EXIT_INSTR_OFFSETS
	.align		4
        /*0288*/ 	.byte	0x04, 0x1c
        /*028a*/ 	.short	(.L_50 - .L_49)


	//   ....[0]....
.L_49:
        /*028c*/ 	.word	0x00002bf0


	//----- nvinfo : EIATTR_REQNTID
	.align		4
.L_50:
        /*0290*/ 	.byte	0x04, 0x10
        /*0292*/ 	.short	(.L_52 - .L_51)
.L_51:
        /*0294*/ 	.word	0x00000080
        /*0298*/ 	.word	0x00000001
        /*029c*/ 	.word	0x00000001


	//----- nvinfo : EIATTR_CRS_STACK_SIZE
	.align		4
.L_52:
        /*02a0*/ 	.byte	0x04, 0x1e
        /*02a2*/ 	.short	(.L_54 - .L_53)
.L_53:
        /*02a4*/ 	.word	0x00000000


	//----- nvinfo : EIATTR_CBANK_PARAM_SIZE
	.align		4
.L_54:
        /*02a8*/ 	.byte	0x03, 0x19
        /*02aa*/ 	.short	0x0050


	//----- nvinfo : EIATTR_PARAM_CBANK
	.align		4
        /*02ac*/ 	.byte	0x04, 0x0a
        /*02ae*/ 	.short	(.L_56 - .L_55)
	.align		4
.L_55:
        /*02b0*/ 	.word	index@(.nv.constant0.gluon_tcgen05)
        /*02b4*/ 	.short	0x0380
        /*02b6*/ 	.short	0x0050


	//----- nvinfo : EIATTR_SW_WAR
	.align		4
.L_56:
        /*02b8*/ 	.byte	0x04, 0x36
        /*02ba*/ 	.short	(.L_58 - .L_57)
.L_57:
        /*02bc*/ 	.word	0x00000008
.L_58:


//--------------------- .nv.compat                --------------------------
	.section	.nv.compat,"",@"SHT_CUDA_COMPAT_INFO"
	.align	4
        /*0000*/ 	.byte	0x02, 0x02, 0x02, 0x00, 0x02, 0x05, 0x05, 0x00, 0x02, 0x03, 0x03, 0x00, 0x02, 0x06, 0x01, 0x00


//--------------------- .nv.callgraph             --------------------------
	.section	.nv.callgraph,"",@"SHT_CUDA_CALLGRAPH"
	.align	4
	.sectionentsize	8
	.align		4
        /*0000*/ 	.word	0x00000000
	.align		4
        /*0004*/ 	.word	0xffffffff
	.align		4
        /*0008*/ 	.word	0x00000000
	.align		4
        /*000c*/ 	.word	0xfffffffe
	.align		4
        /*0010*/ 	.word	0x00000000
	.align		4
        /*0014*/ 	.word	0xfffffffd
	.align		4
        /*0018*/ 	.word	0x00000000
	.align		4
        /*001c*/ 	.word	0xfffffffc


//--------------------- .text.gluon_tcgen05       --------------------------
	.section	.text.gluon_tcgen05,"ax",@progbits
	.align	128
        .global         gluon_tcgen05
        .type           gluon_tcgen05,@function
        .size           gluon_tcgen05,(.L_x_77 - gluon_tcgen05)
        .other          gluon_tcgen05,@"STO_CUDA_ENTRY STV_DEFAULT"
gluon_tcgen05:
.text.gluon_tcgen05:
[----:B------:R-:W1:Y:S01]  /*0000*/  LDC R1, c[0x0][0x37c] ;  /* 0x0000df00ff017b82 */ /* 0x000e620000000800 */
[----:B------:R-:W2:Y:S02]  /*0010*/  S2R R0, SR_TID.X ;  /* 0x0000000000007919 */ /* 0x000ea40000002100 */
[----:B--2---:R-:W-:-:S13]  /*0020*/  ISETP.GE.U32.AND P2, PT, R0, 0x20, PT ;  /* 0x000000200000780c */ /* 0x004fda0003f46070 */
[----:B------:R-:W-:Y:S05]  /*0030*/  @P2 BRA `(.L_x_0) ;  /* 0x0000000000b82947 */ /* 0x000fea0003800000 */
[----:B------:R-:W2:Y:S01]  /*0040*/  S2UR UR6, SR_CgaCtaId ;  /* 0x00000000000679c3 */ /* 0x000ea20000008800 */
[----:B------:R-:W-:Y:S01]  /*0050*/  NOP ;  /* 0x0000000000007918 */ /* 0x000fe20000000000 */
[----:B------:R-:W-:Y:S02]  /*0060*/  UMOV UR4, 0x40 ;  /* 0x0000004000047882 */ /* 0x000fe40000000000 */
[----:B--2---:R-:W-:-:S09]  /*0070*/  ULEA UR4, UR6, UR4, 0x18 ;  /* 0x0000000406047291 */ /* 0x004fd2000f8ec0ff */
[----:B------:R-:W2:Y:S01]  /*0080*/  LDS.U8 R2, [UR4] ;  /* 0x00000004ff027984 */ /* 0x000ea20008000000 */
[----:B------:R-:W-:Y:S02]  /*0090*/  UMOV UR4, 0x400 ;  /* 0x0000040000047882 */ /* 0x000fe40000000000 */
[----:B------:R-:W-:Y:S01]  /*00a0*/  ULEA UR4, UR6, UR4, 0x18 ;  /* 0x0000000406047291 */ /* 0x000fe2000f8ec0ff */
[----:B--2---:R-:W-:-:S13]  /*00b0*/  ISETP.NE.AND P0, PT, R2, RZ, PT ;  /* 0x000000ff0200720c */ /* 0x004fda0003f05270 */
[----:B------:R-:W-:Y:S05]  /*00c0*/  @P0 BRA `(.L_x_1) ;  /* 0x00000000007c0947 */ /* 0x000fea0003800000 */
[----:B------:R-:W-:-:S13]  /*00d0*/  ELECT P0, URZ, PT ;  /* 0x0000000000ff782f */ /* 0x000fda0003800000 */
[----:B------:R-:W-:Y:S05]  /*00e0*/  @!P0 BRA `(.L_x_2) ;  /* 0x0000000000848947 */ /* 0x000fea0003800000 */
[----:B------:R-:W-:Y:S01]  /*00f0*/  UMOV UR5, 0x4 ;  /* 0x0000000400057882 */ /* 0x000fe20000000000 */
[----:B------:R-:W-:Y:S02]  /*0100*/  IMAD.MOV.U32 R5, RZ, RZ, 0x1 ;  /* 0x00000001ff057424 */ /* 0x000fe400078e00ff */
[----:B------:R-:W-:Y:S02]  /*0110*/  IMAD.MOV.U32 R3, RZ, RZ, 0xf ;  /* 0x0000000fff037424 */ /* 0x000fe400078e00ff */
[----:B------:R-:W-:Y:S04]  /*0120*/  DEPBAR.LE SB2, 0x36 ;  /* 0x0000ad800000791a */ /* 0x000fe80000000000 */
[----:B------:R-:W2:Y:S02]  /*0130*/  UTCATOMSWS.FIND_AND_SET.ALIGN UP0, UR5, UR5 ;  /* 0x00000005000575e3 */ /* 0x000ea40008000800 */
[----:B--2---:R-:W-:-:S04]  /*0140*/  PLOP3.LUT P0, PT, PT, PT, UP0, 0x80, 0x8 ;  /* 0x000000000008781c */ /* 0x004fc80003f0f008 */
[----:B------:R-:W-:-:S04]  /*0150*/  SEL R2, RZ, 0xffffffff, !P0 ;  /* 0xffffffffff027807 */ /* 0x000fc80004000000 */
[----:B------:R-:W-:Y:S01]  /*0160*/  ISETP.NE.AND P0, PT, R2, RZ, PT ;  /* 0x000000ff0200720c */ /* 0x000fe20003f05270 */
[----:B------:R-:W-:-:S12]  /*0170*/  IMAD.U32 R2, RZ, RZ, UR5 ;  /* 0x00000005ff027e24 */ /* 0x000fd8000f8e00ff */
[----:B------:R-:W-:Y:S05]  /*0180*/  @P0 BRA `(.L_x_3) ;  /* 0x0000000000240947 */ /* 0x000fea0003800000 */
.L_x_4:
[----:B------:R-:W-:Y:S05]  /*0190*/  NANOSLEEP 0x64 ;  /* 0x000000640000795d */ /* 0x000fea0003800000 */
[----:B------:R-:W-:-:S05]  /*01a0*/  UMOV UR5, 0x4 ;  /* 0x0000000400057882 */ /* 0x000fca0000000000 */
[----:B------:R-:W-:Y:S04]  /*01b0*/  DEPBAR.LE SB2, 0x36 ;  /* 0x0000ad800000791a */ /* 0x000fe80000000000 */
[----:B------:R-:W2:Y:S02]  /*01c0*/  UTCATOMSWS.FIND_AND_SET.ALIGN UP0, UR5, UR5 ;  /* 0x00000005000575e3 */ /* 0x000ea40008000800 */
[----:B--2---:R-:W-:-:S04]  /*01d0*/  PLOP3.LUT P0, PT, PT, PT, UP0, 0x80, 0x8 ;  /* 0x000000000008781c */ /* 0x004fc80003f0f008 */
[----:B------:R-:W-:-:S04]  /*01e0*/  SEL R2, RZ, 0xffffffff, !P0 ;  /* 0xffffffffff027807 */ /* 0x000fc80004000000 */
[----:B------:R-:W-:Y:S01]  /*01f0*/  ISETP.NE.AND P0, PT, R2, RZ, PT ;  /* 0x000000ff0200720c */ /* 0x000fe20003f05270 */
[----:B------:R-:W-:-:S12]  /*0200*/  IMAD.U32 R2, RZ, RZ, UR5 ;  /* 0x00000005ff027e24 */ /* 0x000fd8000f8e00ff */
[----:B------:R-:W-:Y:S05]  /*0210*/  @!P0 BRA `(.L_x_4) ;  /* 0xfffffffc00dc8947 */ /* 0x000fea000383ffff */
.L_x_3:
[C---:B------:R-:W-:Y:S01]  /*0220*/  VIADD R4, R2.reuse, 0x10 ;  /* 0x0000001002047836 */ /* 0x040fe20000000000 */
[----:B------:R-:W-:Y:S01]  /*0230*/  UMOV UR5, 0x50 ;  /* 0x0000005000057882 */ /* 0x000fe20000000000 */
[----:B------:R-:W-:Y:S01]  /*0240*/  SHF.L.U32 R3, R3, R2, RZ ;  /* 0x0000000203037219 */ /* 0x000fe200000006ff */
[----:B------:R-:W-:Y:S01]  /*0250*/  ULEA UR5, UR6, UR5, 0x18 ;  /* 0x0000000506057291 */ /* 0x000fe2000f8ec0ff */
[----:B------:R-:W-:Y:S01]  /*0260*/  IMAD.SHL.U32 R2, R2, 0x20, RZ ;  /* 0x0000002002027824 */ /* 0x000fe200078e00ff */
[----:B------:R-:W-:-:S04]  /*0270*/  SHF.L.U32 R4, R5, R4, RZ ;  /* 0x0000000405047219 */ /* 0x000fc800000006ff */
[----:B------:R-:W-:-:S05]  /*0280*/  LOP3.LUT R3, R4, R3, RZ, 0xfc, !PT ;  /* 0x0000000304037212 */ /* 0x000fca00078efcff */
[----:B------:R2:W-:Y:S04]  /*0290*/  ATOMS.OR RZ, [UR5], R3 ;  /* 0x00000003ffff798c */ /* 0x0005e8000b000005 */
[----:B------:R2:W-:Y:S01]  /*02a0*/  STS [UR4], R2 ;  /* 0x00000002ff007988 */ /* 0x0005e20008000804 */
[----:B------:R-:W-:Y:S05]  /*02b0*/  BRA `(.L_x_2) ;  /* 0x0000000000107947 */ /* 0x000fea0003800000 */
.L_x_1:
[----:B------:R-:W-:Y:S01]  /*02c0*/  IMAD.MOV.U32 R3, RZ, RZ, -0x1 ;  /* 0xffffffffff037424 */ /* 0x000fe200078e00ff */
[----:B------:R-:W-:-:S04]  /*02d0*/  MOV R2, 0x300 ;  /* 0x0000030000027802 */ /* 0x000fc80000000f00 */
[----:B------:R2:W-:Y:S03]  /*02e0*/  STS [UR4], R3 ;  /* 0x00000003ff007988 */ /* 0x0005e60008000804 */
[----:B-12---:R-:W-:Y:S05]  /*02f0*/  CALL.REL.NOINC `($__internal_1_$__cuda_sm10x_tcgen05_guardrail_trap_phase_invalid_during_alloc) ;  /* 0x00000028007c7944 */ /* 0x006fea0003c00000 */
.L_x_2:
[----:B------:R-:W-:Y:S05]  /*0300*/  WARPSYNC.ALL ;  /* 0x0000000000007948 */ /* 0x000fea0003800000 */
[----:B------:R-:W-:Y:S01]  /*0310*/  NOP ;  /* 0x0000000000007918 */ /* 0x000fe20000000000 */
.L_x_0:
[----:B------:R-:W3:Y:S08]  /*0320*/  S2UR UR4, SR_CgaCtaId ;  /* 0x00000000000479c3 */ /* 0x000ef00000008800 */
[----:B------:R-:W-:Y:S01]  /*0330*/  BAR.SYNC.DEFER_BLOCKING 0x0 ;  /* 0x0000000000007b1d */ /* 0x000fe20000010000 */
[----:B------:R-:W-:-:S05]  /*0340*/  LOP3.LUT R132, R0, 0x7f, RZ, 0xc0, !PT ;  /* 0x0000007f00847812 */ /* 0x000fca00078ec0ff */
[----:B------:R-:W-:Y:S02]  /*0350*/  UMOV UR8, 0x400 ;  /* 0x0000040000087882 */ /* 0x000fe40000000000 */
[----:B------:R-:W4:Y:S08]  /*0360*/  LDC R4, c[0x0][0x398] ;  /* 0x0000e600ff047b82 */ /* 0x000f300000000800 */
[----:B------:R-:W5:Y:S01]  /*0370*/  LDC R12, c[0x0][0x3a0] ;  /* 0x0000e800ff0c7b82 */ /* 0x000f620000000800 */
[----:B---3--:R-:W-:-:S07]  /*0380*/  ULEA UR8, UR4, UR8, 0x18 ;  /* 0x0000000804087291 */ /* 0x008fce000f8ec0ff */
[----:B------:R-:W3:Y:S02]  /*0390*/  S2UR UR19, SR_CTAID.Y ;  /* 0x00000000001379c3 */ /* 0x000ee40000002600 */
[----:B--2---:R-:W2:Y:S06]  /*03a0*/  LDS R3, [UR8] ;  /* 0x00000008ff037984 */ /* 0x004eac0008000800 */
[----:B------:R-:W-:Y:S06]  /*03b0*/  BAR.SYNC.DEFER_BLOCKING 0x0 ;  /* 0x0000000000007b1d */ /* 0x000fec0000010000 */
[----:B------:R-:W-:Y:S05]  /*03c0*/  @P2 BRA `(.L_x_5) ;  /* 0x0000000000182947 */ /* 0x000fea0003800000 */
[----:B------:R-:W-:Y:S01]  /*03d0*/  ELECT P0, URZ, PT ;  /* 0x0000000000ff782f */ /* 0x000fe20003800000 */
[----:B------:R-:W-:Y:S01]  /*03e0*/  IMAD.MOV.U32 R2, RZ, RZ, 0x1 ;  /* 0x00000001ff027424 */ /* 0x000fe200078e00ff */
[----:B------:R-:W-:Y:S01]  /*03f0*/  UMOV UR5, 0x40 ;  /* 0x0000004000057882 */ /* 0x000fe20000000000 */
[----:B------:R-:W-:Y:S01]  /*0400*/  UVIRTCOUNT.DEALLOC.SMPOOL 0x80 ;  /* 0x000000800000784c */ /* 0x000fe20000000000 */
[----:B------:R-:W-:-:S09]  /*0410*/  ULEA UR5, UR4, UR5, 0x18 ;  /* 0x0000000504057291 */ /* 0x000fd2000f8ec0ff */
[----:B------:R5:W-:Y:S03]  /*0420*/  @P0 STS.U8 [UR5], R2 ;  /* 0x00000002ff000988 */ /* 0x000be60008000005 */
.L_x_5:
[----:B------:R-:W5:Y:S01]  /*0430*/  S2UR UR4, SR_CTAID.Z ;  /* 0x00000000000479c3 */ /* 0x000f620000002700 */
[----:B------:R-:W4:Y:S01]  /*0440*/  LDCU UR5, c[0x0][0x370] ;  /* 0x00006e00ff0577ac */ /* 0x000f220008000800 */
[----:B------:R-:W-:Y:S01]  /*0450*/  ISETP.GE.U32.AND P0, PT, R132, 0x20, PT ;  /* 0x000000208400780c */ /* 0x000fe20003f06070 */
[----:B----4-:R-:W-:Y:S01]  /*0460*/  VIADD R4, R4, 0xffffffff ;  /* 0xffffffff04047836 */ /* 0x010fe20000000000 */
[C---:B------:R-:W-:Y:S01]  /*0470*/  ISETP.NE.U32.AND P3, PT, R132.reuse, RZ, PT ;  /* 0x000000ff8400720c */ /* 0x040fe20003f65070 */
[----:B------:R-:W5:Y:S01]  /*0480*/  LDCU UR6, c[0x0][0x374] ;  /* 0x00006e80ff0677ac */ /* 0x000f620008000800 */
[----:B------:R-:W-:Y:S01]  /*0490*/  LEA R10, R132, UR8, 0x2 ;  /* 0x00000008840a7c11 */ /* 0x000fe2000f8e10ff */
[----:B-----5:R-:W-:Y:S01]  /*04a0*/  VIADD R11, R12, 0xffffffff ;  /* 0xffffffff0c0b7836 */ /* 0x020fe20000000000 */
[----:B------:R-:W4:Y:S01]  /*04b0*/  S2UR UR7, SR_CTAID.X ;  /* 0x00000000000779c3 */ /* 0x000f220000002500 */
[----:B------:R-:W5:Y:S01]  /*04c0*/  LDCU.64 UR20, c[0x0][0x3c0] ;  /* 0x00007800ff1477ac */ /* 0x000f620008000a00 */
[----:B--2---:R-:W-:Y:S01]  /*04d0*/  R2UR UR23, R3 ;  /* 0x00000000031772ca */ /* 0x004fe200000e0000 */
[----:B------:R-:W-:Y:S04]  /*04e0*/  BSSY.RECONVERGENT B0, `(.L_x_6) ;  /* 0x0000011000007945 */ /* 0x000fe80003800200 */
[----:B------:R2:W-:Y:S01]  /*04f0*/  @!P0 STS [R10], RZ ;  /* 0x000000ff0a008388 */ /* 0x0005e20000000800 */
[----:B------:R-:W-:-:S03]  /*0500*/  NOP ;  /* 0x0000000000007918 */ /* 0x000fc60000000000 */
[----:B------:R2:W-:Y:S01]  /*0510*/  @!P3 STS [UR8+0x24], R4 ;  /* 0x00002404ff00b988 */ /* 0x0005e20008000808 */
[----:B---3--:R-:W-:-:S03]  /*0520*/  UIMAD UR4, UR4, UR6, UR19 ;  /* 0x00000006040472a4 */ /* 0x008fc6000f8e0213 */
[----:B------:R2:W-:Y:S01]  /*0530*/  @!P3 STS [UR8+0x20], R11 ;  /* 0x0000200bff00b988 */ /* 0x0005e20008000808 */
[----:B----4-:R-:W-:-:S04]  /*0540*/  UIMAD UR4, UR4, UR5, UR7 ;  /* 0x00000005040472a4 */ /* 0x010fc8000f8e0207 */
[----:B------:R-:W-:-:S04]  /*0550*/  UIMAD UR4, UR4, 0x180, URZ ;  /* 0x00000180040478a4 */ /* 0x000fc8000f8e02ff */
[----:B-----5:R-:W-:-:S04]  /*0560*/  UIADD3 UR24, UP0, UPT, UR4, UR20, URZ ;  /* 0x0000001404187290 */ /* 0x020fc8000ff1e0ff */
[----:B------:R-:W-:Y:S01]  /*0570*/  ULEA.HI.X.SX32 UR25, UR4, UR21, 0x1, UP0 ;  /* 0x0000001504197291 */ /* 0x000fe200080f0eff */
[----:B--2---:R-:W-:Y:S11]  /*0580*/  @P3 BRA `(.L_x_7) ;  /* 0x0000000000183947 */ /* 0x004ff60003800000 */
[----:B------:R-:W2:Y:S01]  /*0590*/  LDS R2, [UR8+0x8] ;  /* 0x00000808ff027984 */ /* 0x000ea20008000800 */
[----:B------:R-:W3:Y:S01]  /*05a0*/  LDC.64 R6, c[0x0][0x380] ;  /* 0x0000e000ff067b82 */ /* 0x000ee20000000a00 */
[----:B------:R-:W-:Y:S02]  /*05b0*/  IMAD.MOV.U32 R3, RZ, RZ, 0x70 ;  /* 0x00000070ff037424 */ /* 0x000fe400078e00ff */
[----:B---3--:R3:W-:Y:S03]  /*05c0*/  STS.64 [UR8], R6 ;  /* 0x00000006ff007988 */ /* 0x0087e60008000a08 */
[----:B--2---:R-:W-:-:S05]  /*05d0*/  LOP3.LUT R2, R2, 0x10, R3, 0xd8, !PT ;  /* 0x0000001002027812 */ /* 0x004fca00078ed803 */
[----:B------:R3:W-:Y:S02]  /*05e0*/  STS [UR8+0x8], R2 ;  /* 0x00000802ff007988 */ /* 0x0007e40008000808 */
.L_x_7:
[----:B------:R-:W-:Y:S05]  /*05f0*/  BSYNC.RECONVERGENT B0 ;  /* 0x0000000000007941 */ /* 0x000fea0003800200 */
.L_x_6:
[----:B------:R-:W-:Y:S04]  /*0600*/  BSSY.RECONVERGENT B0, `(.L_x_8) ;  /* 0x000000a000007945 */ /* 0x000fe80003800200 */
[----:B------:R-:W-:Y:S05]  /*0610*/  @P3 BRA `(.L_x_9) ;  /* 0x0000000000203947 */ /* 0x000fea0003800000 */
[----:B---3--:R-:W2:Y:S01]  /*0620*/  LDS R2, [UR8+0x34] ;  /* 0x00003408ff027984 */ /* 0x008ea20008000800 */
[----:B------:R-:W-:Y:S02]  /*0630*/  IMAD.MOV.U32 R3, RZ, RZ, 0x1f000000 ;  /* 0x1f000000ff037424 */ /* 0x000fe400078e00ff */
[----:B------:R-:W-:Y:S01]  /*0640*/  @!P3 IMAD.MOV.U32 R5, RZ, RZ, 0x7f ;  /* 0x0000007fff05b424 */ /* 0x000fe200078e00ff */
[----:B------:R-:W3:Y:S02]  /*0650*/  @!P3 LDS R6, [UR8+0x38] ;  /* 0x00003808ff06b984 */ /* 0x000ee40008000800 */
[----:B--2---:R-:W-:Y:S02]  /*0660*/  LOP3.LUT R2, R2, 0xff000000, R3, 0xb8, !PT ;  /* 0xff00000002027812 */ /* 0x004fe400078eb803 */
[----:B---3--:R-:W-:-:S03]  /*0670*/  @!P3 LOP3.LUT R3, R6, 0xff, R5, 0xb8, !PT ;  /* 0x000000ff0603b812 */ /* 0x008fc600078eb805 */
[----:B------:R2:W-:Y:S04]  /*0680*/  STS [UR8+0x34], R2 ;  /* 0x00003402ff007988 */ /* 0x0005e80008000808 */
[----:B------:R2:W-:Y:S02]  /*0690*/  @!P3 STS [UR8+0x38], R3 ;  /* 0x00003803ff00b988 */ /* 0x0005e40008000808 */
.L_x_9:
[----:B------:R-:W-:Y:S05]  /*06a0*/  BSYNC.RECONVERGENT B0 ;  /* 0x0000000000007941 */ /* 0x000fea0003800200 */
.L_x_8:
[----:B------:R-:W-:Y:S04]  /*06b0*/  BSSY.RECONVERGENT B0, `(.L_x_10) ;  /* 0x000000e000007945 */ /* 0x000fe80003800200 */
[----:B------:R-:W-:Y:S05]  /*06c0*/  @P3 BRA `(.L_x_11) ;  /* 0x0000000000303947 */ /* 0x000fea0003800000 */
[----:B--2---:R-:W2:Y:S01]  /*06d0*/  LDS R3, [UR8+0x34] ;  /* 0x00003408ff037984 */ /* 0x004ea20008000800 */
[----:B------:R-:W4:Y:S03]  /*06e0*/  LDC.64 R8, c[0x0][0x3a8] ;  /* 0x0000ea00ff087b82 */ /* 0x000f260000000a00 */
[----:B---3--:R-:W3:Y:S01]  /*06f0*/  LDS R2, [UR8+0x1c] ;  /* 0x00001c08ff027984 */ /* 0x008ee20008000800 */
[C---:B----4-:R-:W-:Y:S01]  /*0700*/  SHF.L.U64.HI R6, R8.reuse, 0x1, R9 ;  /* 0x0000000108067819 */ /* 0x050fe20000010209 */
[----:B------:R-:W-:-:S03]  /*0710*/  IMAD.SHL.U32 R5, R8, 0x2, RZ ;  /* 0x0000000208057824 */ /* 0x000fc600078e00ff */
[--C-:B------:R-:W-:Y:S02]  /*0720*/  SHF.R.U32.HI R7, RZ, 0x4, R6.reuse ;  /* 0x00000004ff077819 */ /* 0x100fe40000011606 */
[----:B------:R-:W-:-:S05]  /*0730*/  SHF.R.U64 R5, R5, 0x4, R6 ;  /* 0x0000000405057819 */ /* 0x000fca0000001206 */
[----:B------:R4:W-:Y:S01]  /*0740*/  STS [UR8+0xc], R5 ;  /* 0x00000c05ff007988 */ /* 0x0009e20008000808 */
[----:B--2---:R-:W-:Y:S02]  /*0750*/  LOP3.LUT R3, R3, 0x7, RZ, 0xb8, !PT ;  /* 0x0000000703037812 */ /* 0x004fe400078eb8ff */
[----:B---3--:R-:W-:-:S03]  /*0760*/  LOP3.LUT R2, R2, 0xf, R7, 0xb8, !PT ;  /* 0x0000000f02027812 */ /* 0x008fc600078eb807 */
[----:B------:R4:W-:Y:S04]  /*0770*/  STS [UR8+0x34], R3 ;  /* 0x00003403ff007988 */ /* 0x0009e80008000808 */
[----:B------:R4:W-:Y:S02]  /*0780*/  STS [UR8+0x1c], R2 ;  /* 0x00001c02ff007988 */ /* 0x0009e40008000808 */
.L_x_11:
[----:B------:R-:W-:Y:S05]  /*0790*/  BSYNC.RECONVERGENT B0 ;  /* 0x0000000000007941 */ /* 0x000fea0003800200 */
.L_x_10:
[----:B------:R-:W-:Y:S04]  /*07a0*/  BSSY.RECONVERGENT B1, `(.L_x_12) ;  /* 0x000001a000017945 */ /* 0x000fe80003800200 */
[----:B------:R-:W-:Y:S04]  /*07b0*/  BSSY.RELIABLE B0, `(.L_x_13) ;  /* 0x0000015000007945 */ /* 0x000fe80003800100 */
[----:B------:R-:W-:Y:S05]  /*07c0*/  @P3 BRA `(.L_x_14) ;  /* 0x0000000000203947 */ /* 0x000fea0003800000 */
[----:B--234-:R-:W2:Y:S02]  /*07d0*/  LDS R2, [UR8+0x34] ;  /* 0x00003408ff027984 */ /* 0x01cea40008000800 */
[----:B--2---:R-:W-:-:S05]  /*07e0*/  LOP3.LUT R2, R2, 0x38, RZ, 0xb8, !PT ;  /* 0x0000003802027812 */ /* 0x004fca00078eb8ff */
[----:B------:R2:W-:Y:S01]  /*07f0*/  STS [UR8+0x34], R2 ;  /* 0x00003402ff007988 */ /* 0x0005e20008000808 */
[----:B------:R-:W-:Y:S05]  /*0800*/  @P3 BRA `(.L_x_15) ;  /* 0x0000000000203947 */ /* 0x000fea0003800000 */
[----:B--2---:R-:W2:Y:S01]  /*0810*/  LDS R2, [UR8+0x8] ;  /* 0x00000808ff027984 */ /* 0x004ea20008000800 */
[----:B------:R-:W-:-:S05]  /*0820*/  IMAD.MOV.U32 R3, RZ, RZ, 0x780 ;  /* 0x00000780ff037424 */ /* 0x000fca00078e00ff */
[----:B--2---:R-:W-:-:S05]  /*0830*/  LOP3.LUT R2, R2, 0x500, R3, 0xd8, !PT ;  /* 0x0000050002027812 */ /* 0x004fca00078ed803 */
[----:B------:R5:W-:Y:S02]  /*0840*/  STS [UR8+0x8], R2 ;  /* 0x00000802ff007988 */ /* 0x000be40008000808 */
.L_x_14:
[----:B------:R-:W-:Y:S05]  /*0850*/  @P3 BRA `(.L_x_16) ;  /* 0x0000000000283947 */ /* 0x000fea0003800000 */
[----:B--2345:R-:W2:Y:S02]  /*0860*/  LDS R2, [UR8+0x8] ;  /* 0x00000808ff027984 */ /* 0x03cea40008000800 */
[----:B--2---:R-:W-:-:S05]  /*0870*/  LOP3.LUT R2, R2, 0x1800, RZ, 0xb8, !PT ;  /* 0x0000180002027812 */ /* 0x004fca00078eb8ff */
[----:B------:R3:W-:Y:S02]  /*0880*/  STS [UR8+0x8], R2 ;  /* 0x00000802ff007988 */ /* 0x0007e40008000808 */
.L_x_15:
[----:B------:R-:W-:Y:S05]  /*0890*/  @P3 BREAK.RELIABLE B0 ;  /* 0x0000000000003942 */ /* 0x000fea0003800100 */
[----:B------:R-:W-:Y:S05]  /*08a0*/  @P3 BRA `(.L_x_17) ;  /* 0x0000000000243947 */ /* 0x000fea0003800000 */
[----:B------:R-:W4:Y:S01]  /*08b0*/  LDS R3, [UR8+0x8] ;  /* 0x00000808ff037984 */ /* 0x000f220008000800 */
[----:B--23--:R-:W-:-:S05]  /*08c0*/  IMAD.MOV.U32 R2, RZ, RZ, 0x6000 ;  /* 0x00006000ff027424 */ /* 0x00cfca00078e00ff */
[----:B----4-:R-:W-:-:S04]  /*08d0*/  LOP3.LUT R2, R3, 0x4000, R2, 0xd8, !PT ;  /* 0x0000400003027812 */ /* 0x010fc800078ed802 */
[----:B------:R-:W-:-:S05]  /*08e0*/  LOP3.LUT R2, R2, 0x400000, RZ, 0xb8, !PT ;  /* 0x0040000002027812 */ /* 0x000fca00078eb8ff */
[----:B------:R2:W-:Y:S02]  /*08f0*/  STS [UR8+0x8], R2 ;  /* 0x00000802ff007988 */ /* 0x0005e40008000808 */
.L_x_16:
[----:B------:R-:W-:Y:S05]  /*0900*/  BSYNC.RELIABLE B0 ;  /* 0x0000000000007941 */ /* 0x000fea0003800100 */
.L_x_13:
[----:B--2345:R-:W2:Y:S02]  /*0910*/  @!P3 LDS R2, [UR8+0x8] ;  /* 0x00000808ff02b984 */ /* 0x03cea40008000800 */
[----:B--2---:R-:W-:-:S05]  /*0920*/  @!P3 LOP3.LUT R2, R2, 0x8000, RZ, 0xb8, !PT ;  /* 0x000080000202b812 */ /* 0x004fca00078eb8ff */
[----:B------:R4:W-:Y:S02]  /*0930*/  @!P3 STS [UR8+0x8], R2 ;  /* 0x00000802ff00b988 */ /* 0x0009e40008000808 */
.L_x_17:
[----:B------:R-:W-:Y:S05]  /*0940*/  BSYNC.RECONVERGENT B1 ;  /* 0x0000000000017941 */ /* 0x000fea0003800200 */
.L_x_12:
[----:B------:R-:W-:Y:S05]  /*0950*/  WARPSYNC.ALL ;  /* 0x0000000000007948 */ /* 0x000fea0003800000 */
[----:B------:R-:W-:Y:S01]  /*0960*/  NOP ;  /* 0x0000000000007918 */ /* 0x000fe20000000000 */
[----:B------:R-:W-:Y:S05]  /*0970*/  @P0 BRA `(.L_x_18) ;  /* 0x0000000000300947 */ /* 0x000fea0003800000 */
[----:B--234-:R-:W2:Y:S01]  /*0980*/  S2R R2, SR_LANEID ;  /* 0x0000000000027919 */ /* 0x01cea20000000000 */
[----:B------:R-:W-:Y:S05]  /*0990*/  WARPSYNC.ALL ;  /* 0x0000000000007948 */ /* 0x000fea0003800000 */
[----:B------:R-:W-:Y:S01]  /*09a0*/  NOP ;  /* 0x0000000000007918 */ /* 0x000fe20000000000 */
[----:B--2---:R-:W-:-:S05]  /*09b0*/  IMAD.SHL.U32 R5, R2, 0x4, RZ ;  /* 0x0000000402057824 */ /* 0x004fca00078e00ff */
[----:B------:R-:W2:Y:S01]  /*09c0*/  LDS R7, [R5+UR8] ;  /* 0x0000000805077984 */ /* 0x000ea20008000800 */
[----:B------:R-:W-:-:S05]  /*09d0*/  IADD3 R2, P1, PT, R5, UR24, RZ ;  /* 0x0000001805027c10 */ /* 0x000fca000ff3e0ff */
[----:B------:R-:W-:-:S05]  /*09e0*/  IMAD.X R3, RZ, RZ, UR25, P1 ;  /* 0x00000019ff037e24 */ /* 0x000fca00088e06ff */
[----:B--2---:R5:W2:Y:S01]  /*09f0*/  ATOMG.E.EXCH.STRONG.GPU PT, RZ, [R2], R7 ;  /* 0x0000000702ff73a8 */ /* 0x004aa200041ee100 */
[----:B------:R-:W-:-:S04]  /*0a00*/  DEPBAR {5,4,3,2,1,0} ;  /* 0x0000003f0000791a */ /* 0x000fc80000000000 */
[----:B------:R-:W3:Y:S02]  /*0a10*/  CCTL.E.C.LDCU.IV.DEEP [UR24] ;  /* 0x0000000018007540 */ /* 0x000ee40009c08000 */
[----:B---3--:R5:W-:Y:S01]  /*0a20*/  UTMACCTL.IV [UR24] ;  /* 0x00000000180079b9 */ /* 0x008be20008000000 */
[----:B------:R-:W-:Y:S01]  /*0a30*/  NOP ;  /* 0x0000000000007918 */ /* 0x000fe20000000000 */
.L_x_18:
[----:B------:R-:W-:Y:S05]  /*0a40*/  @P0 BRA `(.L_x_19) ;  /* 0x00000000000c0947 */ /* 0x000fea0003800000 */
[----:B------:R0:W-:Y:S01]  /*0a50*/  UTMACMDFLUSH ;  /* 0x00000000000079b7 */ /* 0x0001e20000000000 */
[----:B------:R-:W-:Y:S05]  /*0a60*/  @P0 BRA `(.L_x_19) ;  /* 0x0000000000040947 */ /* 0x000fea0003800000 */
[----:B------:R-:W-:-:S04]  /*0a70*/  DEPBAR.LE SB0, 0x0 ;  /* 0x000080000000791a */ /* 0x000fc80000000000 */
.L_x_19:
[----:B------:R-:W-:Y:S05]  /*0a80*/  WARPSYNC.ALL ;  /* 0x0000000000007948 */ /* 0x000fea0003800000 */
[----:B------:R-:W-:Y:S01]  /*0a90*/  NOP ;  /* 0x0000000000007918 */ /* 0x000fe20000000000 */
[----:B--2---:R-:W-:Y:S06]  /*0aa0*/  BAR.SYNC.DEFER_BLOCKING 0x0 ;  /* 0x0000000000007b1d */ /* 0x004fec0000010000 */
[----:B------:R-:W-:Y:S02]  /*0ab0*/  BSSY.RECONVERGENT B1, `(.L_x_20) ;  /* 0x000000b000017945 */ /* 0x000fe40003800200 */
[----:B------:R-:W-:Y:S06]  /*0ac0*/  BAR.SYNC.DEFER_BLOCKING 0x0 ;  /* 0x0000000000007b1d */ /* 0x000fec0000010000 */
[----:B------:R2:W-:Y:S01]  /*0ad0*/  @!P0 STS [R10], RZ ;  /* 0x000000ff0a008388 */ /* 0x0005e20000000800 */
[----:B------:R-:W-:Y:S01]  /*0ae0*/  NOP ;  /* 0x0000000000007918 */ /* 0x000fe20000000000 */
[----:B------:R-:W-:Y:S05]  /*0af0*/  @P3 BRA `(.L_x_21) ;  /* 0x0000000000183947 */ /* 0x000fea0003800000 */
[----:B---345:R-:W3:Y:S01]  /*0b00*/  LDS R2, [UR8+0x8] ;  /* 0x00000808ff027984 */ /* 0x038ee20008000800 */
[----:B------:R-:W4:Y:S01]  /*0b10*/  LDC.64 R6, c[0x0][0x388] ;  /* 0x0000e200ff067b82 */ /* 0x000f220000000a00 */
[----:B------:R-:W-:Y:S02]  /*0b20*/  IMAD.MOV.U32 R3, RZ, RZ, 0x70 ;  /* 0x00000070ff037424 */ /* 0x000fe400078e00ff */
[----:B----4-:R4:W-:Y:S03]  /*0b30*/  STS.64 [UR8], R6 ;  /* 0x00000006ff007988 */ /* 0x0109e60008000a08 */
[----:B---3--:R-:W-:-:S05]  /*0b40*/  LOP3.LUT R2, R2, 0x10, R3, 0xd8, !PT ;  /* 0x0000001002027812 */ /* 0x008fca00078ed803 */
[----:B------:R4:W-:Y:S02]  /*0b50*/  STS [UR8+0x8], R2 ;  /* 0x00000802ff007988 */ /* 0x0009e40008000808 */
.L_x_21:
[----:B-----5:R-:W-:Y:S05]  /*0b60*/  BSYNC.RECONVERGENT B1 ;  /* 0x0000000000017941 */ /* 0x020fea0003800200 */
.L_x_20:
[----:B------:R-:W-:Y:S04]  /*0b70*/  BSSY.RECONVERGENT B2, `(.L_x_22) ;  /* 0x000000f000027945 */ /* 0x000fe80003800200 */
[----:B------:R-:W-:Y:S04]  /*0b80*/  BSSY.RELIABLE B1, `(.L_x_23) ;  /* 0x000000c000017945 */ /* 0x000fe80003800100 */
[----:B------:R-:W-:Y:S05]  /*0b90*/  @P3 BRA `(.L_x_24) ;  /* 0x0000000000283947 */ /* 0x000fea0003800000 */
[----:B---34-:R-:W3:Y:S01]  /*0ba0*/  LDS R2, [UR8+0x34] ;  /* 0x00003408ff027984 */ /* 0x018ee20008000800 */
[----:B------:R-:W-:Y:S01]  /*0bb0*/  IMAD.MOV.U32 R3, RZ, RZ, 0x1f000000 ;  /* 0x1f000000ff037424 */ /* 0x000fe200078e00ff */
[----:B------:R-:W-:Y:S05]  /*0bc0*/  @P3 BREAK.RELIABLE B1 ;  /* 0x0000000000013942 */ /* 0x000fea0003800100 */
[----:B---3--:R-:W-:-:S05]  /*0bd0*/  LOP3.LUT R2, R2, 0xff000000, R3, 0xb8, !PT ;  /* 0xff00000002027812 */ /* 0x008fca00078eb803 */
[----:B------:R3:W-:Y:S01]  /*0be0*/  STS [UR8+0x34], R2 ;  /* 0x00003402ff007988 */ /* 0x0007e20008000808 */
[----:B------:R-:W-:Y:S05]  /*0bf0*/  @P3 BRA `(.L_x_25) ;  /* 0x0000000000183947 */ /* 0x000fea0003800000 */
[----:B---3--:R-:W3:Y:S01]  /*0c00*/  LDS R2, [UR8+0x38] ;  /* 0x00003808ff027984 */ /* 0x008ee20008000800 */
[----:B------:R-:W-:-:S05]  /*0c10*/  IMAD.MOV.U32 R3, RZ, RZ, 0x7f ;  /* 0x0000007fff037424 */ /* 0x000fca00078e00ff */
[----:B---3--:R-:W-:-:S05]  /*0c20*/  LOP3.LUT R2, R2, 0xff, R3, 0xb8, !PT ;  /* 0x000000ff02027812 */ /* 0x008fca00078eb803 */
[----:B------:R5:W-:Y:S02]  /*0c30*/  STS [UR8+0x38], R2 ;  /* 0x00003802ff007988 */ /* 0x000be40008000808 */
.L_x_24:
[----:B------:R-:W-:Y:S05]  /*0c40*/  BSYNC.RELIABLE B1 ;  /* 0x0000000000017941 */ /* 0x000fea0003800100 */
.L_x_23:
[----:B------:R2:W-:Y:S02]  /*0c50*/  @!P3 STS [UR8+0x20], R11 ;  /* 0x0000200bff00b988 */ /* 0x0005e40008000808 */
.L_x_25:
[----:B------:R-:W-:Y:S05]  /*0c60*/  BSYNC.RECONVERGENT B2 ;  /* 0x0000000000027941 */ /* 0x000fea0003800200 */
.L_x_22:
[----:B------:R-:W-:Y:S05]  /*0c70*/  WARPSYNC.ALL ;  /* 0x0000000000007948 */ /* 0x000fea0003800000 */
[----:B------:R-:W-:Y:S01]  /*0c80*/  NOP ;  /* 0x0000000000007918 */ /* 0x000fe20000000000 */
[----:B------:R-:W2:Y:S01]  /*0c90*/  LDC R5, c[0x0][0x39c] ;  /* 0x0000e700ff057b82 */ /* 0x000ea20000000800 */
[----:B------:R-:W-:Y:S01]  /*0ca0*/  BSSY.RECONVERGENT B2, `(.L_x_26) ;  /* 0x0000010000027945 */ /* 0x000fe20003800200 */
[----:B--2---:R-:W-:-:S05]  /*0cb0*/  VIADD R5, R5, 0xffffffff ;  /* 0xffffffff05057836 */ /* 0x004fca0000000000 */
[----:B------:R2:W-:Y:S01]  /*0cc0*/  @!P3 STS [UR8+0x24], R5 ;  /* 0x00002405ff00b988 */ /* 0x0005e20008000808 */
[----:B------:R-:W-:Y:S05]  /*0cd0*/  @P3 BRA `(.L_x_27) ;  /* 0x0000000000303947 */ /* 0x000fea0003800000 */
[----:B------:R-:W2:Y:S01]  /*0ce0*/  LDS R3, [UR8+0x34] ;  /* 0x00003408ff037984 */ /* 0x000ea20008000800 */
[----:B----4-:R-:W4:Y:S03]  /*0cf0*/  LDC.64 R6, c[0x0][0x3b0] ;  /* 0x0000ec00ff067b82 */ /* 0x010f260000000a00 */
[----:B---3-5:R-:W3:Y:S01]  /*0d00*/  LDS R2, [UR8+0x1c] ;  /* 0x00001c08ff027984 */ /* 0x028ee20008000800 */
        /* <DEDUP_REMOVED lines=9> */
.L_x_27:
[----:B------:R-:W-:Y:S05]  /*0da0*/  BSYNC.RECONVERGENT B2 ;  /* 0x0000000000027941 */ /* 0x000fea0003800200 */
.L_x_26:
[----:B------:R-:W-:Y:S04]  /*0db0*/  BSSY.RECONVERGENT B3, `(.L_x_28) ;  /* 0x000001a000037945 */ /* 0x000fe80003800200 */
[----:B------:R-:W-:Y:S04]  /*0dc0*/  BSSY.RELIABLE B2, `(.L_x_29) ;  /* 0x0000015000027945 */ /* 0x000fe80003800100 */
[----:B------:R-:W-:Y:S05]  /*0dd0*/  @P3 BRA `(.L_x_30) ;  /* 0x0000000000203947 */ /* 0x000fea0003800000 */
[----:B---345:R-:W3:Y:S02]  /*0de0*/  LDS R2, [UR8+0x34] ;  /* 0x00003408ff027984 */ /* 0x038ee40008000800 */
[----:B---3--:R-:W-:-:S05]  /*0df0*/  LOP3.LUT R2, R2, 0x38, RZ, 0xb8, !PT ;  /* 0x0000003802027812 */ /* 0x008fca00078eb8ff */
[----:B------:R3:W-:Y:S01]  /*0e00*/  STS [UR8+0x34], R2 ;  /* 0x00003402ff007988 */ /* 0x0007e20008000808 */
[----:B------:R-:W-:Y:S05]  /*0e10*/  @P3 BRA `(.L_x_31) ;  /* 0x0000000000203947 */ /* 0x000fea0003800000 */
[----:B---3--:R-:W3:Y:S01]  /*0e20*/  LDS R2, [UR8+0x8] ;  /* 0x00000808ff027984 */ /* 0x008ee20008000800 */
[----:B------:R-:W-:-:S05]  /*0e30*/  IMAD.MOV.U32 R3, RZ, RZ, 0x780 ;  /* 0x00000780ff037424 */ /* 0x000fca00078e00ff */
[----:B---3--:R-:W-:-:S05]  /*0e40*/  LOP3.LUT R2, R2, 0x500, R3, 0xd8, !PT ;  /* 0x0000050002027812 */ /* 0x008fca00078ed803 */
[----:B------:R3:W-:Y:S02]  /*0e50*/  STS [UR8+0x8], R2 ;  /* 0x00000802ff007988 */ /* 0x0007e40008000808 */
.L_x_30:
[----:B------:R-:W-:Y:S05]  /*0e60*/  @P3 BRA `(.L_x_32) ;  /* 0x0000000000283947 */ /* 0x000fea0003800000 */
[----:B---345:R-:W3:Y:S02]  /*0e70*/  LDS R2, [UR8+0x8] ;  /* 0x00000808ff027984 */ /* 0x038ee40008000800 */
[----:B---3--:R-:W-:-:S05]  /*0e80*/  LOP3.LUT R2, R2, 0x1800, RZ, 0xb8, !PT ;  /* 0x0000180002027812 */ /* 0x008fca00078eb8ff */
[----:B------:R4:W-:Y:S02]  /*0e90*/  STS [UR8+0x8], R2 ;  /* 0x00000802ff007988 */ /* 0x0009e40008000808 */
.L_x_31:
[----:B------:R-:W-:Y:S05]  /*0ea0*/  @P3 BREAK.RELIABLE B2 ;  /* 0x0000000000023942 */ /* 0x000fea0003800100 */
[----:B------:R-:W-:Y:S05]  /*0eb0*/  @P3 BRA `(.L_x_33) ;  /* 0x0000000000243947 */ /* 0x000fea0003800000 */
[----:B---34-:R-:W3:Y:S01]  /*0ec0*/  LDS R2, [UR8+0x8] ;  /* 0x00000808ff027984 */ /* 0x018ee20008000800 */
[----:B------:R-:W-:-:S05]  /*0ed0*/  IMAD.MOV.U32 R3, RZ, RZ, 0x6000 ;  /* 0x00006000ff037424 */ /* 0x000fca00078e00ff */
[----:B---3--:R-:W-:-:S04]  /*0ee0*/  LOP3.LUT R2, R2, 0x4000, R3, 0xd8, !PT ;  /* 0x0000400002027812 */ /* 0x008fc800078ed803 */
[----:B------:R-:W-:-:S05]  /*0ef0*/  LOP3.LUT R2, R2, 0x400000, RZ, 0xb8, !PT ;  /* 0x0040000002027812 */ /* 0x000fca00078eb8ff */
[----:B------:R3:W-:Y:S02]  /*0f00*/  STS [UR8+0x8], R2 ;  /* 0x00000802ff007988 */ /* 0x0007e40008000808 */
.L_x_32:
[----:B------:R-:W-:Y:S05]  /*0f10*/  BSYNC.RELIABLE B2 ;  /* 0x0000000000027941 */ /* 0x000fea0003800100 */
.L_x_29:
[----:B---345:R-:W3:Y:S02]  /*0f20*/  @!P3 LDS R2, [UR8+0x8] ;  /* 0x00000808ff02b984 */ /* 0x038ee40008000800 */
[----:B---3--:R-:W-:-:S05]  /*0f30*/  @!P3 LOP3.LUT R2, R2, 0x8000, RZ, 0xb8, !PT ;  /* 0x000080000202b812 */ /* 0x008fca00078eb8ff */
[----:B------:R5:W-:Y:S02]  /*0f40*/  @!P3 STS [UR8+0x8], R2 ;  /* 0x00000802ff00b988 */ /* 0x000be40008000808 */
.L_x_33:
[----:B------:R-:W-:Y:S05]  /*0f50*/  BSYNC.RECONVERGENT B3 ;  /* 0x0000000000037941 */ /* 0x000fea0003800200 */
.L_x_28:
[----:B------:R-:W-:Y:S05]  /*0f60*/  WARPSYNC.ALL ;  /* 0x0000000000007948 */ /* 0x000fea0003800000 */
[----:B------:R-:W-:Y:S01]  /*0f70*/  NOP ;  /* 0x0000000000007918 */ /* 0x000fe20000000000 */
[----:B------:R-:W-:-:S04]  /*0f80*/  UIADD3 UR5, UPT, UPT, UR4, 0x80, URZ ;  /* 0x0000008004057890 */ /* 0x000fc8000fffe0ff */
[----:B------:R-:W-:-:S04]  /*0f90*/  UIADD3 UR26, UP0, UPT, UR5, UR20, URZ ;  /* 0x00000014051a7290 */ /* 0x000fc8000ff1e0ff */
[----:B------:R-:W-:Y:S01]  /*0fa0*/  ULEA.HI.X.SX32 UR27, UR5, UR21, 0x1, UP0 ;  /* 0x00000015051b7291 */ /* 0x000fe200080f0eff */
[----:B------:R-:W-:Y:S11]  /*0fb0*/  @P0 BRA `(.L_x_34) ;  /* 0x0000000000300947 */ /* 0x000ff60003800000 */
[----:B---345:R-:W3:Y:S01]  /*0fc0*/  S2R R2, SR_LANEID ;  /* 0x0000000000027919 */ /* 0x038ee20000000000 */
[----:B------:R-:W-:Y:S05]  /*0fd0*/  WARPSYNC.ALL ;  /* 0x0000000000007948 */ /* 0x000fea0003800000 */
[----:B------:R-:W-:Y:S01]  /*0fe0*/  NOP ;  /* 0x0000000000007918 */ /* 0x000fe20000000000 */
[----:B---3--:R-:W-:-:S05]  /*0ff0*/  IMAD.SHL.U32 R6, R2, 0x4, RZ ;  /* 0x0000000402067824 */ /* 0x008fca00078e00ff */
[----:B------:R-:W3:Y:S01]  /*1000*/  LDS R7, [R6+UR8] ;  /* 0x0000000806077984 */ /* 0x000ee20008000800 */
[----:B------:R-:W-:-:S05]  /*1010*/  IADD3 R2, P1, PT, R6, UR26, RZ ;  /* 0x0000001a06027c10 */ /* 0x000fca000ff3e0ff */
[----:B------:R-:W-:-:S05]  /*1020*/  IMAD.X R3, RZ, RZ, UR27, P1 ;  /* 0x0000001bff037e24 */ /* 0x000fca00088e06ff */
[----:B---3--:R3:W4:Y:S01]  /*1030*/  ATOMG.E.EXCH.STRONG.GPU PT, RZ, [R2], R7 ;  /* 0x0000000702ff73a8 */ /* 0x00872200041ee100 */
[----:B------:R-:W-:-:S04]  /*1040*/  DEPBAR {5,4,3,2,1,0} ;  /* 0x0000003f0000791a */ /* 0x000fc80000000000 */
[----:B------:R-:W5:Y:S02]  /*1050*/  CCTL.E.C.LDCU.IV.DEEP [UR26] ;  /* 0x000000001a007540 */ /* 0x000f640009c08000 */
[----:B-----5:R3:W-:Y:S01]  /*1060*/  UTMACCTL.IV [UR26] ;  /* 0x000000001a0079b9 */ /* 0x0207e20008000000 */
[----:B------:R-:W-:Y:S01]  /*1070*/  NOP ;  /* 0x0000000000007918 */ /* 0x000fe20000000000 */
.L_x_34:
[----:B------:R-:W-:Y:S05]  /*1080*/  @P0 BRA `(.L_x_35) ;  /* 0x00000000000c0947 */ /* 0x000fea0003800000 */
[----:B------:R0:W-:Y:S01]  /*1090*/  UTMACMDFLUSH ;  /* 0x00000000000079b7 */ /* 0x0001e20000000000 */
[----:B------:R-:W-:Y:S05]  /*10a0*/  @P0 BRA `(.L_x_35) ;  /* 0x0000000000040947 */ /* 0x000fea0003800000 */
[----:B------:R-:W-:-:S04]  /*10b0*/  DEPBAR.LE SB0, 0x0 ;  /* 0x000080000000791a */ /* 0x000fc80000000000 */
.L_x_35:
[----:B------:R-:W-:Y:S05]  /*10c0*/  WARPSYNC.ALL ;  /* 0x0000000000007948 */ /* 0x000fea0003800000 */
[----:B------:R-:W-:Y:S01]  /*10d0*/  NOP ;  /* 0x0000000000007918 */ /* 0x000fe20000000000 */
[----:B----4-:R-:W-:Y:S06]  /*10e0*/  BAR.SYNC.DEFER_BLOCKING 0x0 ;  /* 0x0000000000007b1d */ /* 0x010fec0000010000 */
[----:B------:R-:W-:Y:S02]  /*10f0*/  BSSY.RECONVERGENT B3, `(.L_x_36) ;  /* 0x000000b000037945 */ /* 0x000fe40003800200 */
[----:B------:R-:W-:Y:S06]  /*1100*/  BAR.SYNC.DEFER_BLOCKING 0x0 ;  /* 0x0000000000007b1d */ /* 0x000fec0000010000 */
[----:B------:R4:W-:Y:S01]  /*1110*/  @!P0 STS [R10], RZ ;  /* 0x000000ff0a008388 */ /* 0x0009e20000000800 */
[----:B------:R-:W-:Y:S01]  /*1120*/  NOP ;  /* 0x0000000000007918 */ /* 0x000fe20000000000 */
[----:B------:R-:W-:Y:S05]  /*1130*/  @P3 BRA `(.L_x_37) ;  /* 0x0000000000183947 */ /* 0x000fea0003800000 */
[----:B---3-5:R-:W3:Y:S01]  /*1140*/  LDS R2, [UR8+0x8] ;  /* 0x00000808ff027984 */ /* 0x028ee20008000800 */
[----:B------:R-:W5:Y:S01]  /*1150*/  LDC.64 R6, c[0x0][0x390] ;  /* 0x0000e400ff067b82 */ /* 0x000f620000000a00 */
[----:B------:R-:W-:Y:S02]  /*1160*/  IMAD.MOV.U32 R3, RZ, RZ, 0x70 ;  /* 0x00000070ff037424 */ /* 0x000fe400078e00ff */
[----:B-----5:R5:W-:Y:S03]  /*1170*/  STS.64 [UR8], R6 ;  /* 0x00000006ff007988 */ /* 0x020be60008000a08 */
[----:B---3--:R-:W-:-:S05]  /*1180*/  LOP3.LUT R2, R2, 0x10, R3, 0xd8, !PT ;  /* 0x0000001002027812 */ /* 0x008fca00078ed803 */
[----:B------:R5:W-:Y:S02]  /*1190*/  STS [UR8+0x8], R2 ;  /* 0x00000802ff007988 */ /* 0x000be40008000808 */
.L_x_37:
[----:B---3--:R-:W-:Y:S05]  /*11a0*/  BSYNC.RECONVERGENT B3 ;  /* 0x0000000000037941 */ /* 0x008fea0003800200 */
.L_x_36:
[----:B------:R-:W-:Y:S04]  /*11b0*/  BSSY.RECONVERGENT B4, `(.L_x_38) ;  /* 0x0000011000047945 */ /* 0x000fe80003800200 */
[----:B------:R-:W-:Y:S04]  /*11c0*/  BSSY.RELIABLE B3, `(.L_x_39) ;  /* 0x000000e000037945 */ /* 0x000fe80003800100 */
[----:B------:R-:W-:Y:S05]  /*11d0*/  @P3 BRA `(.L_x_40) ;  /* 0x0000000000243947 */ /* 0x000fea0003800000 */
[----:B-----5:R-:W3:Y:S01]  /*11e0*/  LDS R2, [UR8+0x34] ;  /* 0x00003408ff027984 */ /* 0x020ee20008000800 */
[----:B------:R-:W-:-:S05]  /*11f0*/  IMAD.MOV.U32 R3, RZ, RZ, 0x3f000000 ;  /* 0x3f000000ff037424 */ /* 0x000fca00078e00ff */
[----:B---3--:R-:W-:-:S05]  /*1200*/  LOP3.LUT R2, R2, 0xff000000, R3, 0xb8, !PT ;  /* 0xff00000002027812 */ /* 0x008fca00078eb803 */
[----:B------:R3:W-:Y:S01]  /*1210*/  STS [UR8+0x34], R2 ;  /* 0x00003402ff007988 */ /* 0x0007e20008000808 */
[----:B------:R-:W-:Y:S05]  /*1220*/  @P3 BRA `(.L_x_41) ;  /* 0x00000000001c3947 */ /* 0x000fea0003800000 */
[----:B---3--:R-:W3:Y:S01]  /*1230*/  LDS R2, [UR8+0x38] ;  /* 0x00003808ff027984 */ /* 0x008ee20008000800 */
[----:B------:R-:W-:-:S05]  /*1240*/  IMAD.MOV.U32 R3, RZ, RZ, 0x7f ;  /* 0x0000007fff037424 */ /* 0x000fca00078e00ff */
[----:B---3--:R-:W-:-:S05]  /*1250*/  LOP3.LUT R2, R2, 0xff, R3, 0xb8, !PT ;  /* 0x000000ff02027812 */ /* 0x008fca00078eb803 */
[----:B------:R3:W-:Y:S02]  /*1260*/  STS [UR8+0x38], R2 ;  /* 0x00003802ff007988 */ /* 0x0007e40008000808 */
.L_x_40:
[----:B------:R-:W-:Y:S05]  /*1270*/  @P3 BREAK.RELIABLE B3 ;  /* 0x0000000000033942 */ /* 0x000fea0003800100 */
[----:B------:R-:W-:Y:S05]  /*1280*/  @P3 BRA `(.L_x_42) ;  /* 0x00000000000c3947 */ /* 0x000fea0003800000 */
[----:B------:R2:W-:Y:S02]  /*1290*/  STS [UR8+0x20], R5 ;  /* 0x00002005ff007988 */ /* 0x0005e40008000808 */
.L_x_41:
[----:B------:R-:W-:Y:S05]  /*12a0*/  BSYNC.RELIABLE B3 ;  /* 0x0000000000037941 */ /* 0x000fea0003800100 */
.L_x_39:
[----:B------:R2:W-:Y:S02]  /*12b0*/  @!P3 STS [UR8+0x24], R4 ;  /* 0x00002404ff00b988 */ /* 0x0005e40008000808 */
.L_x_42:
[----:B------:R-:W-:Y:S05]  /*12c0*/  BSYNC.RECONVERGENT B4 ;  /* 0x0000000000047941 */ /* 0x000fea0003800200 */
.L_x_38:
[----:B------:R-:W-:Y:S05]  /*12d0*/  WARPSYNC.ALL ;  /* 0x0000000000007948 */ /* 0x000fea0003800000 */
[----:B------:R-:W-:Y:S01]  /*12e0*/  NOP ;  /* 0x0000000000007918 */ /* 0x000fe20000000000 */
[----:B------:R-:W-:Y:S04]  /*12f0*/  BSSY.RECONVERGENT B4, `(.L_x_43) ;  /* 0x000000e000047945 */ /* 0x000fe80003800200 */
[----:B------:R-:W-:Y:S05]  /*1300*/  @P3 BRA `(.L_x_44) ;  /* 0x0000000000303947 */ /* 0x000fea0003800000 */
[----:B------:R-:W2:Y:S02]  /*1310*/  LDS R3, [UR8+0x34] ;  /* 0x00003408ff037984 */ /* 0x000ea40008000800 */
[----:B--2---:R-:W2:Y:S02]  /*1320*/  LDC.64 R4, c[0x0][0x3b8] ;  /* 0x0000ee00ff047b82 */ /* 0x004ea40000000a00 */
[----:B---3-5:R-:W3:Y:S01]  /*1330*/  LDS R2, [UR8+0x1c] ;  /* 0x00001c08ff027984 */ /* 0x028ee20008000800 */
[C---:B--2---:R-:W-:Y:S01]  /*1340*/  SHF.L.U64.HI R5, R4.reuse, 0x1, R5 ;  /* 0x0000000104057819 */ /* 0x044fe20000010205 */
[----:B------:R-:W-:-:S03]  /*1350*/  IMAD.SHL.U32 R4, R4, 0x2, RZ ;  /* 0x0000000204047824 */ /* 0x000fc600078e00ff */
[--C-:B------:R-:W-:Y:S02]  /*1360*/  SHF.R.U32.HI R7, RZ, 0x4, R5.reuse ;  /* 0x00000004ff077819 */ /* 0x100fe40000011605 */
[----:B------:R-:W-:-:S05]  /*1370*/  SHF.R.U64 R4, R4, 0x4, R5 ;  /* 0x0000000404047819 */ /* 0x000fca0000001205 */
[----:B------:R2:W-:Y:S01]  /*1380*/  STS [UR8+0xc], R4 ;  /* 0x00000c04ff007988 */ /* 0x0005e20008000808 */
[----:B------:R-:W-:Y:S02]  /*1390*/  LOP3.LUT R3, R3, 0x7, RZ, 0xb8, !PT ;  /* 0x0000000703037812 */ /* 0x000fe400078eb8ff */
[----:B---3--:R-:W-:-:S03]  /*13a0*/  LOP3.LUT R2, R2, 0xf, R7, 0xb8, !PT ;  /* 0x0000000f02027812 */ /* 0x008fc600078eb807 */
[----:B------:R2:W-:Y:S04]  /*13b0*/  STS [UR8+0x34], R3 ;  /* 0x00003403ff007988 */ /* 0x0005e80008000808 */
[----:B------:R2:W-:Y:S02]  /*13c0*/  STS [UR8+0x1c], R2 ;  /* 0x00001c02ff007988 */ /* 0x0005e40008000808 */
.L_x_44:
[----:B------:R-:W-:Y:S05]  /*13d0*/  BSYNC.RECONVERGENT B4 ;  /* 0x0000000000047941 */ /* 0x000fea0003800200 */
.L_x_43:
[----:B------:R-:W-:Y:S04]  /*13e0*/  BSSY.RECONVERGENT B5, `(.L_x_45) ;  /* 0x000001a000057945 */ /* 0x000fe80003800200 */
[----:B------:R-:W-:Y:S04]  /*13f0*/  BSSY.RELIABLE B4, `(.L_x_46) ;  /* 0x0000015000047945 */ /* 0x000fe80003800100 */
[----:B------:R-:W-:Y:S05]  /*1400*/  @P3 BRA `(.L_x_47) ;  /* 0x0000000000203947 */ /* 0x000fea0003800000 */
[----:B--23-5:R-:W2:Y:S02]  /*1410*/  LDS R2, [UR8+0x34] ;  /* 0x00003408ff027984 */ /* 0x02cea40008000800 */
[----:B--2---:R-:W-:-:S05]  /*1420*/  LOP3.LUT R2, R2, 0x38, RZ, 0xb8, !PT ;  /* 0x0000003802027812 */ /* 0x004fca00078eb8ff */
[----:B------:R2:W-:Y:S01]  /*1430*/  STS [UR8+0x34], R2 ;  /* 0x00003402ff007988 */ /* 0x0005e20008000808 */
[----:B------:R-:W-:Y:S05]  /*1440*/  @P3 BRA `(.L_x_48) ;  /* 0x0000000000203947 */ /* 0x000fea0003800000 */
[----:B--2---:R-:W2:Y:S01]  /*1450*/  LDS R2, [UR8+0x8] ;  /* 0x00000808ff027984 */ /* 0x004ea20008000800 */
[----:B------:R-:W-:-:S05]  /*1460*/  IMAD.MOV.U32 R3, RZ, RZ, 0x780 ;  /* 0x00000780ff037424 */ /* 0x000fca00078e00ff */
[----:B--2---:R-:W-:-:S05]  /*1470*/  LOP3.LUT R2, R2, 0x500, R3, 0xd8, !PT ;  /* 0x0000050002027812 */ /* 0x004fca00078ed803 */
[----:B------:R2:W-:Y:S02]  /*1480*/  STS [UR8+0x8], R2 ;  /* 0x00000802ff007988 */ /* 0x0005e40008000808 */
.L_x_47:
[----:B------:R-:W-:Y:S05]  /*1490*/  @P3 BRA `(.L_x_49) ;  /* 0x0000000000283947 */ /* 0x000fea0003800000 */
[----:B--23-5:R-:W2:Y:S02]  /*14a0*/  LDS R2, [UR8+0x8] ;  /* 0x00000808ff027984 */ /* 0x02cea40008000800 */
[----:B--2---:R-:W-:-:S05]  /*14b0*/  LOP3.LUT R2, R2, 0x1800, RZ, 0xb8, !PT ;  /* 0x0000180002027812 */ /* 0x004fca00078eb8ff */
[----:B------:R3:W-:Y:S02]  /*14c0*/  STS [UR8+0x8], R2 ;  /* 0x00000802ff007988 */ /* 0x0007e40008000808 */
.L_x_48:
[----:B------:R-:W-:Y:S05]  /*14d0*/  @P3 BREAK.RELIABLE B4 ;  /* 0x0000000000043942 */ /* 0x000fea0003800100 */
[----:B------:R-:W-:Y:S05]  /*14e0*/  @P3 BRA `(.L_x_50) ;  /* 0x0000000000243947 */ /* 0x000fea0003800000 */
[----:B--23--:R-:W2:Y:S01]  /*14f0*/  LDS R2, [UR8+0x8] ;  /* 0x00000808ff027984 */ /* 0x00cea20008000800 */
[----:B------:R-:W-:-:S05]  /*1500*/  IMAD.MOV.U32 R3, RZ, RZ, 0x6000 ;  /* 0x00006000ff037424 */ /* 0x000fca00078e00ff */
[----:B--2---:R-:W-:-:S04]  /*1510*/  LOP3.LUT R2, R2, 0x6000, R3, 0xd8, !PT ;  /* 0x0000600002027812 */ /* 0x004fc800078ed803 */
[----:B------:R-:W-:-:S05]  /*1520*/  LOP3.LUT R2, R2, 0x400000, RZ, 0xb8, !PT ;  /* 0x0040000002027812 */ /* 0x000fca00078eb8ff */
[----:B------:R2:W-:Y:S02]  /*1530*/  STS [UR8+0x8], R2 ;  /* 0x00000802ff007988 */ /* 0x0005e40008000808 */
.L_x_49:
[----:B------:R-:W-:Y:S05]  /*1540*/  BSYNC.RELIABLE B4 ;  /* 0x0000000000047941 */ /* 0x000fea0003800100 */
.L_x_46:
[----:B--23-5:R-:W2:Y:S02]  /*1550*/  @!P3 LDS R2, [UR8+0x8] ;  /* 0x00000808ff02b984 */ /* 0x02cea40008000800 */
[----:B--2---:R-:W-:-:S05]  /*1560*/  @!P3 LOP3.LUT R2, R2, 0x8000, RZ, 0xb8, !PT ;  /* 0x000080000202b812 */ /* 0x004fca00078eb8ff */
[----:B------:R5:W-:Y:S02]  /*1570*/  @!P3 STS [UR8+0x8], R2 ;  /* 0x00000802ff00b988 */ /* 0x000be40008000808 */
.L_x_50:
[----:B------:R-:W-:Y:S05]  /*1580*/  BSYNC.RECONVERGENT B5 ;  /* 0x0000000000057941 */ /* 0x000fea0003800200 */
.L_x_45:
[----:B------:R-:W-:Y:S05]  /*1590*/  WARPSYNC.ALL ;  /* 0x0000000000007948 */ /* 0x000fea0003800000 */
[----:B------:R-:W-:Y:S01]  /*15a0*/  NOP ;  /* 0x0000000000007918 */ /* 0x000fe20000000000 */
[----:B------:R-:W-:-:S04]  /*15b0*/  UIADD3 UR4, UPT, UPT, UR4, 0x100, URZ ;  /* 0x0000010004047890 */ /* 0x000fc8000fffe0ff */
[----:B------:R-:W-:-:S04]  /*15c0*/  UIADD3 UR20, UP0, UPT, UR4, UR20, URZ ;  /* 0x0000001404147290 */ /* 0x000fc8000ff1e0ff */
[----:B------:R-:W-:Y:S01]  /*15d0*/  ULEA.HI.X.SX32 UR21, UR4, UR21, 0x1, UP0 ;  /* 0x0000001504157291 */ /* 0x000fe200080f0eff */
[----:B------:R-:W-:Y:S11]  /*15e0*/  @P0 BRA `(.L_x_51) ;  /* 0x0000000000300947 */ /* 0x000ff60003800000 */
[----:B--23-5:R-:W2:Y:S01]  /*15f0*/  S2R R2, SR_LANEID ;  /* 0x0000000000027919 */ /* 0x02cea20000000000 */
[----:B------:R-:W-:Y:S05]  /*1600*/  WARPSYNC.ALL ;  /* 0x0000000000007948 */ /* 0x000fea0003800000 */
[----:B------:R-:W-:Y:S01]  /*1610*/  NOP ;  /* 0x0000000000007918 */ /* 0x000fe20000000000 */
[----:B--2---:R-:W-:-:S05]  /*1620*/  IMAD.SHL.U32 R4, R2, 0x4, RZ ;  /* 0x0000000402047824 */ /* 0x004fca00078e00ff */
[----:B------:R-:W2:Y:S01]  /*1630*/  LDS R5, [R4+UR8] ;  /* 0x0000000804057984 */ /* 0x000ea20008000800 */
[----:B------:R-:W-:-:S05]  /*1640*/  IADD3 R2, P1, PT, R4, UR20, RZ ;  /* 0x0000001404027c10 */ /* 0x000fca000ff3e0ff */
[----:B------:R-:W-:-:S05]  /*1650*/  IMAD.X R3, RZ, RZ, UR21, P1 ;  /* 0x00000015ff037e24 */ /* 0x000fca00088e06ff */
[----:B--2---:R2:W3:Y:S01]  /*1660*/  ATOMG.E.EXCH.STRONG.GPU PT, RZ, [R2], R5 ;  /* 0x0000000502ff73a8 */ /* 0x0044e200041ee100 */
[----:B------:R-:W-:-:S04]  /*1670*/  DEPBAR {5,4,3,2,1,0} ;  /* 0x0000003f0000791a */ /* 0x000fc80000000000 */
[----:B------:R-:W5:Y:S02]  /*1680*/  CCTL.E.C.LDCU.IV.DEEP [UR20] ;  /* 0x0000000014007540 */ /* 0x000f640009c08000 */
[----:B-----5:R2:W-:Y:S01]  /*1690*/  UTMACCTL.IV [UR20] ;  /* 0x00000000140079b9 */ /* 0x0205e20008000000 */
[----:B------:R-:W-:Y:S01]  /*16a0*/  NOP ;  /* 0x0000000000007918 */ /* 0x000fe20000000000 */
.L_x_51:
[----:B------:R-:W-:Y:S05]  /*16b0*/  @P0 BRA `(.L_x_52) ;  /* 0x00000000000c0947 */ /* 0x000fea0003800000 */
[----:B------:R0:W-:Y:S01]  /*16c0*/  UTMACMDFLUSH ;  /* 0x00000000000079b7 */ /* 0x0001e20000000000 */
[----:B------:R-:W-:Y:S05]  /*16d0*/  @P0 BRA `(.L_x_52) ;  /* 0x0000000000040947 */ /* 0x000fea0003800000 */
[----:B------:R-:W-:-:S04]  /*16e0*/  DEPBAR.LE SB0, 0x0 ;  /* 0x000080000000791a */ /* 0x000fc80000000000 */
.L_x_52:
[----:B------:R-:W-:Y:S05]  /*16f0*/  WARPSYNC.ALL ;  /* 0x0000000000007948 */ /* 0x000fea0003800000 */
[----:B------:R-:W-:Y:S01]  /*1700*/  NOP ;  /* 0x0000000000007918 */ /* 0x000fe20000000000 */
[----:B---3--:R-:W-:Y:S01]  /*1710*/  BAR.SYNC.DEFER_BLOCKING 0x0 ;  /* 0x0000000000007b1d */ /* 0x008fe20000010000 */
[----:B--2--5:R-:W-:Y:S01]  /*1720*/  SHF.R.U32.HI R2, RZ, 0x5, R0 ;  /* 0x00000005ff027819 */ /* 0x024fe20000011600 */
[----:B------:R-:W-:Y:S01]  /*1730*/  UIADD3 UR12, UPT, UPT, UR8, 0x8010, URZ ;  /* 0x00008010080c7890 */ /* 0x000fe2000fffe0ff */
[----:B------:R-:W-:Y:S01]  /*1740*/  ISETP.GE.AND P0, PT, R12, 0x1, PT ;  /* 0x000000010c00780c */ /* 0x000fe20003f06270 */
[----:B------:R-:W-:Y:S01]  /*1750*/  USHF.L.U32 UR15, UR7, 0x7, URZ ;  /* 0x00000007070f7899 */ /* 0x000fe200080006ff */
[----:B------:R-:W-:Y:S01]  /*1760*/  R2UR UR22, R2 ;  /* 0x00000000021672ca */ /* 0x000fe200000e0000 */
[----:B------:R-:W-:Y:S01]  /*1770*/  VOTEU.ALL UP0, P3 ;  /* 0x0000000000ff7886 */ /* 0x000fe20001800000 */
[----:B------:R-:W-:Y:S01]  /*1780*/  UMOV UR4, 0x1 ;  /* 0x0000000100047882 */ /* 0x000fe20000000000 */
[----:B------:R-:W-:Y:S01]  /*1790*/  VOTEU.ALL UP1, P3 ;  /* 0x0000000000ff7886 */ /* 0x000fe20001820000 */
[----:B------:R-:W-:Y:S01]  /*17a0*/  USHF.L.U32 UR19, UR19, 0x7, URZ ;  /* 0x0000000713137899 */ /* 0x000fe200080006ff */
[----:B------:R-:W-:Y:S01]  /*17b0*/  BSSY.RECONVERGENT B5, `(.L_x_53) ;  /* 0x0000018000057945 */ /* 0x000fe20003800200 */
[----:B------:R-:W-:-:S04]  /*17c0*/  @!UP0 UIADD3 UR10, UPT, UPT, -UR4, 0x100000, URZ ;  /* 0x00100000040a8890 */ /* 0x000fc8000fffe1ff */
[----:B------:R-:W-:Y:S02]  /*17d0*/  @!UP0 USHF.L.U32 UR11, UR10, 0xb, URZ ;  /* 0x0000000b0a0b8899 */ /* 0x000fe400080006ff */
[----:B------:R-:W-:Y:S02]  /*17e0*/  @!UP0 USHF.L.U32 UR10, UR10, 0x1, URZ ;  /* 0x000000010a0a8899 */ /* 0x000fe400080006ff */
[----:B------:R-:W-:-:S04]  /*17f0*/  @!UP0 UIADD3 UR4, UPT, UPT, -UR4, 0x100000, URZ ;  /* 0x0010000004048890 */ /* 0x000fc8000fffe1ff */
[----:B------:R-:W-:Y:S02]  /*1800*/  @!UP0 USHF.L.U32 UR5, UR4, 0xb, URZ ;  /* 0x0000000b04058899 */ /* 0x000fe400080006ff */
[----:B------:R-:W-:Y:S01]  /*1810*/  @!UP0 USHF.L.U32 UR4, UR4, 0x1, URZ ;  /* 0x0000000104048899 */ /* 0x000fe200080006ff */
[----:B------:R-:W-:Y:S01]  /*1820*/  VOTEU.ALL UP0, P3 ;  /* 0x0000000000ff7886 */ /* 0x000fe20001800000 */
[----:B------:R-:W2:Y:S04]  /*1830*/  FENCE.VIEW.ASYNC.S ;  /* 0x00000000000073c6 */ /* 0x000ea80000000000 */
[----:B--2---:R2:W3:Y:S06]  /*1840*/  @!UP0 SYNCS.EXCH.64 URZ, [UR8+0x8000], UR10 ;  /* 0x0080000a08ff85b2 */ /* 0x0044ec0008000100 */
[----:B------:R2:W3:Y:S02]  /*1850*/  @!UP1 SYNCS.EXCH.64 URZ, [UR8+0x8010], UR4 ;  /* 0x0080100408ff95b2 */ /* 0x0004e40008000100 */
[----:B---3--:R-:W-:Y:S06]  /*1860*/  BAR.SYNC.DEFER_BLOCKING 0x0 ;  /* 0x0000000000007b1d */ /* 0x008fec0000010000 */
[----:B------:R-:W-:Y:S05]  /*1870*/  @P3 BRA `(.L_x_54) ;  /* 0x00000000002c3947 */ /* 0x000fea0003800000 */
[----:B--2---:R-:W-:Y:S02]  /*1880*/  UMOV UR4, 0x1 ;  /* 0x0000000100047882 */ /* 0x004fe40000000000 */
[----:B------:R-:W-:-:S04]  /*1890*/  UIADD3 UR10, UPT, UPT, -UR4, 0x100000, URZ ;  /* 0x00100000040a7890 */ /* 0x000fc8000fffe1ff */
[----:B------:R-:W-:Y:S02]  /*18a0*/  USHF.L.U32 UR11, UR10, 0xb, URZ ;  /* 0x0000000b0a0b7899 */ /* 0x000fe400080006ff */
[----:B------:R-:W-:Y:S02]  /*18b0*/  USHF.L.U32 UR10, UR10, 0x1, URZ ;  /* 0x000000010a0a7899 */ /* 0x000fe400080006ff */
[----:B------:R-:W-:-:S04]  /*18c0*/  UIADD3 UR4, UPT, UPT, -UR4, 0x100000, URZ ;  /* 0x0010000004047890 */ /* 0x000fc8000fffe1ff */
[----:B------:R-:W-:Y:S02]  /*18d0*/  USHF.L.U32 UR5, UR4, 0xb, URZ ;  /* 0x0000000b04057899 */ /* 0x000fe400080006ff */
[----:B------:R-:W-:Y:S01]  /*18e0*/  USHF.L.U32 UR4, UR4, 0x1, URZ ;  /* 0x0000000104047899 */ /* 0x000fe200080006ff */
[----:B------:R-:W2:Y:S03]  /*18f0*/  FENCE.VIEW.ASYNC.S ;  /* 0x00000000000073c6 */ /* 0x000ea60000000000 */
[----:B--2---:R3:W5:Y:S08]  /*1900*/  SYNCS.EXCH.64 URZ, [UR8+0x8008], UR10 ;  /* 0x0080080a08ff75b2 */ /* 0x0047700008000100 */
[----:B------:R3:W2:Y:S02]  /*1910*/  SYNCS.EXCH.64 URZ, [UR8+0x8018], UR4 ;  /* 0x0080180408ff75b2 */ /* 0x0006a40008000100 */
[----:B---3--:R-:W-:Y:S01]  /*1920*/  NOP ;  /* 0x0000000000007918 */ /* 0x008fe20000000000 */
.L_x_54:
[----:B--2---:R-:W-:Y:S05]  /*1930*/  BSYNC.RECONVERGENT B5 ;  /* 0x0000000000057941 */ /* 0x004fea0003800200 */
.L_x_53:
[----:B------:R-:W-:Y:S05]  /*1940*/  @!P0 BRA `(.L_x_55) ;  /* 0x0000000800108947 */ /* 0x000fea0003800000 */
[----:B-----5:R-:W-:Y:S01]  /*1950*/  BAR.SYNC.DEFER_BLOCKING 0x0 ;  /* 0x0000000000007b1d */ /* 0x020fe20000010000 */
[----:B------:R-:W-:Y:S01]  /*1960*/  @!P3 IMAD.MOV.U32 R2, RZ, RZ, 0x4000 ;  /* 0x00004000ff02b424 */ /* 0x000fe200078e00ff */
[----:B------:R-:W-:Y:S02]  /*1970*/  ELECT P1, URZ, PT ;  /* 0x0000000000ff782f */ /* 0x000fe40003820000 */
[----:B------:R-:W-:Y:S02]  /*1980*/  ELECT P0, URZ, PT ;  /* 0x0000000000ff782f */ /* 0x000fe40003800000 */
[C---:B------:R-:W-:Y:S01]  /*1990*/  ISETP.LT.U32.AND P1, PT, R132.reuse, 0x20, P1 ;  /* 0x000000208400780c */ /* 0x040fe20000f21070 */
[----:B------:R-:W-:Y:S01]  /*19a0*/  UMOV UR11, UR15 ;  /* 0x0000000f000b7c82 */ /* 0x000fe20008000000 */
[----:B------:R-:W-:Y:S01]  /*19b0*/  ISETP.LT.U32.AND P0, PT, R132, 0x20, P0 ;  /* 0x000000208400780c */ /* 0x000fe20000701070 */
[----:B------:R-:W-:-:S10]  /*19c0*/  UIADD3 UR16, UPT, UPT, UR8, 0x4000, URZ ;  /* 0x0000400008107890 */ /* 0x000fd4000fffe0ff */
[----:B------:R-:W-:Y:S01]  /*19d0*/  VOTEU.ANY UP0, P1 ;  /* 0x0000000000ff7886 */ /* 0x000fe20000800100 */
[----:B------:R-:W-:Y:S01]  /*19e0*/  VOTEU.ANY UP2, P1 ;  /* 0x0000000000ff7886 */ /* 0x000fe20000840100 */
[----:B------:R-:W-:Y:S01]  /*19f0*/  VOTEU.ANY UP1, P0 ;  /* 0x0000000000ff7886 */ /* 0x000fe20000020100 */
[----:B------:R-:W-:Y:S01]  /*1a00*/  VOTEU.ANY UP3, P0 ;  /* 0x0000000000ff7886 */ /* 0x000fe20000060100 */
[----:B------:R2:W-:Y:S01]  /*1a10*/  @!P3 SYNCS.ARRIVE.TRANS64 RZ, [UR8+0x8000], R2 ;  /* 0x00800002ffffb9a7 */ /* 0x0005e20008000008 */
[----:B------:R3:W-:Y:S06]  /*1a20*/  MEMBAR.ALL.CTA ;  /* 0x0000000000007992 */ /* 0x0007ec0000008000 */
[----:B---3--:R-:W3:Y:S01]  /*1a30*/  FENCE.VIEW.ASYNC.S ;  /* 0x00000000000073c6 */ /* 0x008ee20000000000 */
[----:B------:R-:W-:Y:S01]  /*1a40*/  @UP0 UIADD3 UR9, UPT, UPT, UR8, 0x8000, URZ ;  /* 0x0000800008090890 */ /* 0x000fe2000fffe0ff */
[----:B------:R-:W-:Y:S01]  /*1a50*/  @UP0 UMOV UR10, URZ ;  /* 0x000000ff000a0c82 */ /* 0x000fe20008000000 */
[----:B------:R-:W-:Y:S01]  /*1a60*/  @UP1 UIADD3 UR17, UPT, UPT, UR8, 0x8000, URZ ;  /* 0x0000800008111890 */ /* 0x000fe2000fffe0ff */
[----:B------:R-:W-:Y:S01]  /*1a70*/  @UP1 UMOV UR18, URZ ;  /* 0x000000ff00121c82 */ /* 0x000fe20008000000 */
[----:B------:R-:W-:Y:S01]  /*1a80*/  UISETP.NE.U32.AND UP0, UPT, UR22, URZ, UPT ;  /* 0x000000ff1600728c */ /* 0x000fe2000bf05070 */
[----:B---3--:R-:W-:Y:S06]  /*1a90*/  BAR.SYNC.DEFER_BLOCKING 0x0 ;  /* 0x0000000000007b1d */ /* 0x008fec0000010000 */
[----:B------:R2:W-:Y:S02]  /*1aa0*/  @UP2 UTMALDG.2D [UR8], [UR24] ;  /* 0x00000008180025b4 */ /* 0x0005e40008008000 */
[----:B------:R-:W-:Y:S06]  /*1ab0*/  BAR.SYNC.DEFER_BLOCKING 0x0 ;  /* 0x0000000000007b1d */ /* 0x000fec0000010000 */
[----:B------:R2:W-:Y:S02]  /*1ac0*/  @UP3 UTMALDG.2D [UR16], [UR26] ;  /* 0x000000101a0035b4 */ /* 0x0005e40008008000 */
[----:B------:R-:W-:Y:S06]  /*1ad0*/  BAR.SYNC.DEFER_BLOCKING 0x0 ;  /* 0x0000000000007b1d */ /* 0x000fec0000010000 */
[----:B------:R-:W3:Y:S02]  /*1ae0*/  SYNCS.PHASECHK.TRANS64.TRYWAIT P0, [UR8+0x8000], RZ ;  /* 0x008000ffff0075a7 */ /* 0x000ee40008001108 */
[----:B--23--:R-:W-:Y:S05]  /*1af0*/  @!P0 BRA `(.L_x_56) ;  /* 0x0000001000408947 */ /* 0x00cfea0003800000 */
.L_x_70:
[----:B------:R-:W-:Y:S05]  /*1b00*/  BRA.U UP0, `(.L_x_57) ;  /* 0x00000001004c7547 */ /* 0x000fea000b800000 */
[----:B------:R-:W-:Y:S02]  /*1b10*/  USHF.R.U32.HI UR4, URZ, 0x4, UR8 ;  /* 0x00000004ff047899 */ /* 0x000fe40008011608 */
[----:B------:R-:W-:Y:S02]  /*1b20*/  USHF.R.U32.HI UR6, URZ, 0x4, UR16 ;  /* 0x00000004ff067899 */ /* 0x000fe40008011610 */
[----:B------:R-:W-:Y:S02]  /*1b30*/  USGXT.U32 UR4, UR4, 0xe ;  /* 0x0000000e0404789a */ /* 0x000fe40008000000 */
[----:B------:R-:W-:Y:S01]  /*1b40*/  USGXT.U32 UR6, UR6, 0xe ;  /* 0x0000000e0606789a */ /* 0x000fe20008000000 */
[----:B------:R-:W-:Y:S01]  /*1b50*/  UMOV UR10, 0xfffffffe ;  /* 0xfffffffe000a7882 */ /* 0x000fe20000000000 */
[----:B------:R-:W-:Y:S01]  /*1b60*/  UMOV UR11, 0x7fffbfdf ;  /* 0x7fffbfdf000b7882 */ /* 0x000fe20000000000 */
[----:B------:R-:W-:Y:S01]  /*1b70*/  UMOV UR5, URZ ;  /* 0x000000ff00057c82 */ /* 0x000fe20008000000 */
[----:B------:R-:W-:Y:S01]  /*1b80*/  UMOV UR7, URZ ;  /* 0x000000ff00077c82 */ /* 0x000fe20008000000 */
[----:B------:R-:W-:-:S02]  /*1b90*/  UIADD3.64 UR16, UPT, UPT, UR4, -UR10, URZ ;  /* 0x8000000a04107297 */ /* 0x000fc4000fffe0ff */
[----:B------:R-:W-:Y:S01]  /*1ba0*/  UIADD3.64 UR10, UPT, UPT, UR6, -UR10, URZ ;  /* 0x8000000a060a7297 */ /* 0x000fe2000fffe0ff */
[----:B------:R-:W-:Y:S01]  /*1bb0*/  UMOV UR28, 0x0 ;  /* 0x00000000001c7882 */ /* 0x000fe20000000000 */
[----:B------:R-:W-:Y:S01]  /*1bc0*/  UMOV UR29, 0x8200490 ;  /* 0x08200490001d7882 */ /* 0x000fe20000000000 */
[----:B------:R-:W-:Y:S01]  /*1bd0*/  UMOV UR5, 0x80004020 ;  /* 0x8000402000057882 */ /* 0x000fe20000000000 */
[----:B------:R-:W-:Y:S01]  /*1be0*/  UMOV UR7, 0x80004020 ;  /* 0x8000402000077882 */ /* 0x000fe20000000000 */
[----:B------:R-:W-:Y:S01]  /*1bf0*/  UMOV UR30, 0x0 ;  /* 0x00000000001e7882 */ /* 0x000fe20000000000 */
[----:B------:R-:W-:Y:S01]  /*1c00*/  UMOV UR31, 0x8200490 ;  /* 0x08200490001f7882 */ /* 0x000fe20000000000 */
[----:B------:R2:W-:Y:S02]  /*1c10*/  UTCHMMA gdesc[UR4], gdesc[UR6], tmem[UR23], tmem[UR28], idesc[UR29], !UPT ;  /* 0x00ff1c06040075ea */ /* 0x0005e4000f800017 */
[----:B------:R2:W-:Y:S01]  /*1c20*/  UTCHMMA gdesc[UR16], gdesc[UR10], tmem[UR23], tmem[UR30], idesc[UR31], UPT ;  /* 0x00ff1e0a100075ea */ /* 0x0005e2000b800017 */
[----:B------:R-:W-:-:S02]  /*1c30*/  NOP ;  /* 0x0000000000007918 */ /* 0x000fc40000000000 */
.L_x_57:
[----:B------:R-:W-:Y:S01]  /*1c40*/  ELECT P0, URZ, PT ;  /* 0x0000000000ff782f */ /* 0x000fe20003800000 */
[----:B--2---:R-:W-:Y:S01]  /*1c50*/  UMOV UR4, UR12 ;  /* 0x0000000c00047c82 */ /* 0x004fe20008000000 */
[----:B------:R-:W-:Y:S02]  /*1c60*/  UMOV UR5, URZ ;  /* 0x000000ff00057c82 */ /* 0x000fe40008000000 */
[----:B------:R-:W-:-:S13]  /*1c70*/  ISETP.LT.U32.AND P0, PT, R132, 0x20, P0 ;  /* 0x000000208400780c */ /* 0x000fda0000701070 */
[----:B------:R-:W-:Y:S01]  /*1c80*/  VOTEU.ANY UP0, P0 ;  /* 0x0000000000ff7886 */ /* 0x000fe20000000100 */
[----:B------:R-:W-:Y:S01]  /*1c90*/  VOTEU.ANY UP1, P0 ;  /* 0x0000000000ff7886 */ /* 0x000fe20000020100 */
[----:B------:R-:W-:-:S03]  /*1ca0*/  ISETP.GE.U32.AND P0, PT, R12, 0x21, PT ;  /* 0x000000210c00780c */ /* 0x000fc60003f06070 */
[----:B------:R-:W-:Y:S02]  /*1cb0*/  @UP0 UMOV UR4, UR4 ;  /* 0x0000000400040c82 */ /* 0x000fe40008000000 */
[----:B------:R2:W-:Y:S01]  /*1cc0*/  @UP1 UTCBAR [UR4], URZ ;  /* 0x000000ff040013e9 */ /* 0x0005e200080000ff */
[----:B------:R-:W-:Y:S06]  /*1cd0*/  BAR.SYNC.DEFER_BLOCKING 0x0 ;  /* 0x0000000000007b1d */ /* 0x000fec0000010000 */
[----:B------:R-:W3:Y:S02]  /*1ce0*/  SYNCS.PHASECHK.TRANS64.TRYWAIT P1, [UR8+0x8010], RZ ;  /* 0x008010ffff0075a7 */ /* 0x000ee40008021108 */
[----:B--23--:R-:W-:Y:S05]  /*1cf0*/  @!P1 BRA `(.L_x_58) ;  /* 0x0000000c00cc9947 */ /* 0x00cfea0003800000 */
.L_x_71:
[----:B------:R-:W-:Y:S01]  /*1d00*/  UMOV UR4, URZ ;  /* 0x000000ff00047c82 */ /* 0x000fe20008000000 */
[----:B------:R-:W-:Y:S05]  /*1d10*/  @!P0 BRA `(.L_x_55) ;  /* 0x00000004001c8947 */ /* 0x000fea0003800000 */
[----:B------:R-:W2:Y:S01]  /*1d20*/  LDCU UR29, c[0x0][0x3a0] ;  /* 0x00007400ff1d77ac */ /* 0x000ea20008000800 */
[----:B------:R-:W-:Y:S01]  /*1d30*/  UMOV UR9, 0x1 ;  /* 0x0000000100097882 */ /* 0x000fe20000000000 */
[----:B------:R-:W-:-:S05]  /*1d40*/  UMOV UR14, 0x20 ;  /* 0x00000020000e7882 */ /* 0x000fca0000000000 */
.L_x_62:
[----:B------:R-:W-:Y:S01]  /*1d50*/  BAR.SYNC.DEFER_BLOCKING 0x0 ;  /* 0x0000000000007b1d */ /* 0x000fe20000010000 */
[----:B------:R-:W-:Y:S01]  /*1d60*/  ULEA UR28, UR9, UR8, 0x3 ;  /* 0x00000008091c7291 */ /* 0x000fe2000f8e18ff */
[----:B------:R-:W-:Y:S01]  /*1d70*/  @!P3 IMAD.MOV.U32 R2, RZ, RZ, 0x4000 ;  /* 0x00004000ff02b424 */ /* 0x000fe200078e00ff */
[----:B------:R-:W-:Y:S01]  /*1d80*/  ELECT P1, URZ, PT ;  /* 0x0000000000ff782f */ /* 0x000fe20003820000 */
[----:B------:R-:W-:-:S03]  /*1d90*/  ULEA UR12, UR9, UR8, 0xd ;  /* 0x00000008090c7291 */ /* 0x000fc6000f8e68ff */
[----:B------:R-:W-:Y:S02]  /*1da0*/  ISETP.LT.U32.AND P1, PT, R132, 0x20, P1 ;  /* 0x000000208400780c */ /* 0x000fe40000f21070 */
[----:B------:R-:W-:Y:S01]  /*1db0*/  ELECT P0, URZ, PT ;  /* 0x0000000000ff782f */ /* 0x000fe20003800000 */
[----:B------:R-:W-:-:S03]  /*1dc0*/  UIADD3 UR16, UPT, UPT, UR12, 0x4000, URZ ;  /* 0x000040000c107890 */ /* 0x000fc6000fffe0ff */
[----:B------:R-:W-:Y:S01]  /*1dd0*/  ISETP.LT.U32.AND P0, PT, R132, 0x20, P0 ;  /* 0x000000208400780c */ /* 0x000fe20000701070 */
[----:B------:R-:W-:Y:S01]  /*1de0*/  UMOV UR18, UR14 ;  /* 0x0000000e00127c82 */ /* 0x000fe20008000000 */
[----:B------:R-:W-:-:S05]  /*1df0*/  USHF.L.U32 UR5, UR4, 0x1f, URZ ;  /* 0x0000001f04057899 */ /* 0x000fca00080006ff */
[----:B------:R-:W-:Y:S01]  /*1e00*/  VOTEU.ANY UP0, P1 ;  /* 0x0000000000ff7886 */ /* 0x000fe20000800100 */
[----:B------:R3:W-:Y:S01]  /*1e10*/  @!P3 SYNCS.ARRIVE.TRANS64 RZ, [UR28+0x8000], R2 ;  /* 0x00800002ffffb9a7 */ /* 0x0007e2000800001c */
[----:B------:R5:W-:Y:S06]  /*1e20*/  MEMBAR.ALL.CTA ;  /* 0x0000000000007992 */ /* 0x000bec0000008000 */
[----:B-----5:R-:W5:Y:S01]  /*1e30*/  FENCE.VIEW.ASYNC.S ;  /* 0x00000000000073c6 */ /* 0x020f620000000000 */
[----:B------:R-:W-:Y:S01]  /*1e40*/  @UP0 UIADD3 UR13, UPT, UPT, UR28, 0x8000, URZ ;  /* 0x000080001c0d0890 */ /* 0x000fe2000fffe0ff */
[----:B-----5:R-:W-:Y:S01]  /*1e50*/  VOTEU.ANY UP0, P1 ;  /* 0x0000000000ff7886 */ /* 0x020fe20000800100 */
[----:B------:R-:W-:Y:S01]  /*1e60*/  VOTEU.ANY UP1, P0 ;  /* 0x0000000000ff7886 */ /* 0x000fe20000020100 */
[----:B---3--:R-:W-:-:S04]  /*1e70*/  IMAD.U32 R2, RZ, RZ, UR5 ;  /* 0x00000005ff027e24 */ /* 0x008fc8000f8e00ff */
[----:B------:R-:W-:Y:S01]  /*1e80*/  @UP1 UIADD3 UR17, UPT, UPT, UR28, 0x8000, URZ ;  /* 0x000080001c111890 */ /* 0x000fe2000fffe0ff */
[----:B------:R-:W-:Y:S01]  /*1e90*/  VOTEU.ANY UP1, P0 ;  /* 0x0000000000ff7886 */ /* 0x000fe20000020100 */
[----:B------:R-:W-:Y:S06]  /*1ea0*/  BAR.SYNC.DEFER_BLOCKING 0x0 ;  /* 0x0000000000007b1d */ /* 0x000fec0000010000 */
[----:B------:R3:W-:Y:S01]  /*1eb0*/  @UP0 UTMALDG.2D [UR12], [UR24] ;  /* 0x0000000c180005b4 */ /* 0x0007e20008008000 */
[----:B------:R-:W-:Y:S01]  /*1ec0*/  UISETP.NE.U32.AND UP0, UPT, UR22, URZ, UPT ;  /* 0x000000ff1600728c */ /* 0x000fe2000bf05070 */
[----:B------:R-:W-:Y:S06]  /*1ed0*/  BAR.SYNC.DEFER_BLOCKING 0x0 ;  /* 0x0000000000007b1d */ /* 0x000fec0000010000 */
[----:B------:R3:W-:Y:S02]  /*1ee0*/  @UP1 UTMALDG.2D [UR16], [UR26] ;  /* 0x000000101a0015b4 */ /* 0x0007e40008008000 */
[----:B------:R-:W-:Y:S06]  /*1ef0*/  BAR.SYNC.DEFER_BLOCKING 0x0 ;  /* 0x0000000000007b1d */ /* 0x000fec0000010000 */
[----:B------:R-:W5:Y:S02]  /*1f00*/  SYNCS.PHASECHK.TRANS64.TRYWAIT P0, [UR28+0x8000], R2 ;  /* 0x00800002ff0075a7 */ /* 0x000f64000800111c */
[----:B---3-5:R-:W-:Y:S05]  /*1f10*/  @!P0 BRA `(.L_x_59) ;  /* 0x0000000c00508947 */ /* 0x028fea0003800000 */
.L_x_72:
[----:B------:R-:W-:Y:S05]  /*1f20*/  BRA.U UP0, `(.L_x_60) ;  /* 0x00000001004c7547 */ /* 0x000fea000b800000 */
[----:B------:R-:W-:Y:S02]  /*1f30*/  USHF.R.U32.HI UR10, URZ, 0x4, UR12 ;  /* 0x00000004ff0a7899 */ /* 0x000fe4000801160c */
[----:B------:R-:W-:Y:S02]  /*1f40*/  USHF.R.U32.HI UR12, URZ, 0x4, UR16 ;  /* 0x00000004ff0c7899 */ /* 0x000fe40008011610 */
[----:B------:R-:W-:Y:S02]  /*1f50*/  USGXT.U32 UR10, UR10, 0xe ;  /* 0x0000000e0a0a789a */ /* 0x000fe40008000000 */
[----:B------:R-:W-:Y:S02]  /*1f60*/  USGXT.U32 UR12, UR12, 0xe ;  /* 0x0000000e0c0c789a */ /* 0x000fe40008000000 */
[----:B------:R-:W-:Y:S02]  /*1f70*/  UIADD3 UR16, UP0, UPT, UR10, 0x2, URZ ;  /* 0x000000020a107890 */ /* 0x000fe4000ff1e0ff */
[----:B------:R-:W-:Y:S01]  /*1f80*/  UIADD3 UR30, UP1, UPT, UR12, 0x2, URZ ;  /* 0x000000020c1e7890 */ /* 0x000fe2000ff3e0ff */
[----:B------:R-:W-:Y:S01]  /*1f90*/  UMOV UR5, URZ ;  /* 0x000000ff00057c82 */ /* 0x000fe20008000000 */
[----:B------:R-:W-:Y:S01]  /*1fa0*/  UMOV UR6, URZ ;  /* 0x000000ff00067c82 */ /* 0x000fe20008000000 */
[----:B------:R-:W-:-:S02]  /*1fb0*/  UIADD3.X UR17, UPT, UPT, UR5, -0x7fffbfe0, URZ, UP0, !UPT ;  /* 0x8000402005117890 */ /* 0x000fc400087fe4ff */
[----:B------:R-:W-:Y:S01]  /*1fc0*/  UIADD3.X UR31, UPT, UPT, UR6, -0x7fffbfe0, URZ, UP1, !UPT ;  /* 0x80004020061f7890 */ /* 0x000fe20008ffe4ff */
[----:B------:R-:W-:Y:S01]  /*1fd0*/  UMOV UR32, 0x0 ;  /* 0x0000000000207882 */ /* 0x000fe20000000000 */
[----:B------:R-:W-:Y:S01]  /*1fe0*/  UMOV UR33, 0x8200490 ;  /* 0x0820049000217882 */ /* 0x000fe20000000000 */
[----:B------:R-:W-:Y:S01]  /*1ff0*/  UMOV UR11, 0x80004020 ;  /* 0x80004020000b7882 */ /* 0x000fe20000000000 */
[----:B------:R-:W-:Y:S01]  /*2000*/  UMOV UR13, 0x80004020 ;  /* 0x80004020000d7882 */ /* 0x000fe20000000000 */
[----:B------:R-:W-:Y:S01]  /*2010*/  UMOV UR6, 0x0 ;  /* 0x0000000000067882 */ /* 0x000fe20000000000 */
[----:B------:R-:W-:Y:S01]  /*2020*/  UMOV UR7, 0x8200490 ;  /* 0x0820049000077882 */ /* 0x000fe20000000000 */
[----:B------:R3:W-:Y:S02]  /*2030*/  UTCHMMA gdesc[UR10], gdesc[UR12], tmem[UR23], tmem[UR32], idesc[UR33], UPT ;  /* 0x00ff200c0a0075ea */ /* 0x0007e4000b800017 */
[----:B------:R3:W-:Y:S01]  /*2040*/  UTCHMMA gdesc[UR16], gdesc[UR30], tmem[UR23], tmem[UR6], idesc[UR7], UPT ;  /* 0x00ff061e100075ea */ /* 0x0007e2000b800017 */
[----:B------:R-:W-:-:S02]  /*2050*/  NOP ;  /* 0x0000000000007918 */ /* 0x000fc40000000000 */
.L_x_60:
[----:B------:R-:W-:Y:S01]  /*2060*/  ELECT P0, URZ, PT ;  /* 0x0000000000ff782f */ /* 0x000fe20003800000 */
[----:B---3--:R-:W-:-:S03]  /*2070*/  UIADD3 UR6, UPT, UPT, UR28, 0x8010, URZ ;  /* 0x000080101c067890 */ /* 0x008fc6000fffe0ff */
[----:B------:R-:W-:Y:S01]  /*2080*/  ISETP.LT.U32.AND P0, PT, R132, 0x20, P0 ;  /* 0x000000208400780c */ /* 0x000fe20000701070 */
[----:B------:R-:W-:-:S12]  /*2090*/  UMOV UR7, URZ ;  /* 0x000000ff00077c82 */ /* 0x000fd80008000000 */
[----:B------:R-:W-:Y:S01]  /*20a0*/  VOTEU.ANY UP0, P0 ;  /* 0x0000000000ff7886 */ /* 0x000fe20000000100 */
[----:B------:R-:W-:-:S04]  /*20b0*/  VOTEU.ANY UP1, P0 ;  /* 0x0000000000ff7886 */ /* 0x000fc80000020100 */
[----:B------:R-:W-:Y:S02]  /*20c0*/  @UP0 UMOV UR6, UR6 ;  /* 0x0000000600060c82 */ /* 0x000fe40008000000 */
[----:B------:R3:W-:Y:S01]  /*20d0*/  @UP1 UTCBAR [UR6], URZ ;  /* 0x000000ff060013e9 */ /* 0x0007e200080000ff */
[----:B------:R-:W-:Y:S06]  /*20e0*/  BAR.SYNC.DEFER_BLOCKING 0x0 ;  /* 0x0000000000007b1d */ /* 0x000fec0000010000 */
[----:B------:R-:W5:Y:S02]  /*20f0*/  SYNCS.PHASECHK.TRANS64.TRYWAIT P0, [UR28+0x8010], R2 ;  /* 0x00801002ff0075a7 */ /* 0x000f64000800111c */
[----:B---3-5:R-:W-:Y:S05]  /*2100*/  @!P0 BRA `(.L_x_61) ;  /* 0x0000000800e08947 */ /* 0x028fea0003800000 */
.L_x_73:
[----:B------:R-:W-:Y:S02]  /*2110*/  UIADD3 UR9, UPT, UPT, UR9, 0x1, URZ ;  /* 0x0000000109097890 */ /* 0x000fe4000fffe0ff */
[----:B------:R-:W-:Y:S02]  /*2120*/  UIADD3 UR14, UPT, UPT, UR14, 0x20, URZ ;  /* 0x000000200e0e7890 */ /* 0x000fe4000fffe0ff */
[----:B------:R-:W-:-:S04]  /*2130*/  UISETP.NE.U32.AND UP0, UPT, UR9, 0x2, UPT ;  /* 0x000000020900788c */ /* 0x000fc8000bf05070 */
[----:B------:R-:W-:Y:S02]  /*2140*/  USEL UR5, URZ, 0x1, UP0 ;  /* 0x00000001ff057887 */ /* 0x000fe40008000000 */
[----:B------:R-:W-:Y:S02]  /*2150*/  USEL UR9, UR9, URZ, UP0 ;  /* 0x000000ff09097287 */ /* 0x000fe40008000000 */
[----:B--2---:R-:W-:Y:S02]  /*2160*/  UISETP.GE.AND UP0, UPT, UR14, UR29, UPT ;  /* 0x0000001d0e00728c */ /* 0x004fe4000bf06270 */
[----:B------:R-:W-:-:S07]  /*2170*/  ULOP3.LUT UR4, UR4, UR5, URZ, 0x3c, !UPT ;  /* 0x0000000504047292 */ /* 0x000fce000f8e3cff */
[----:B------:R-:W-:Y:S05]  /*2180*/  BRA.U !UP0, `(.L_x_62) ;  /* 0xfffffff908f07547 */ /* 0x000fea000b83ffff */
.L_x_55:
[----:B-----5:R-:W-:Y:S06]  /*2190*/  BAR.SYNC.DEFER_BLOCKING 0x0 ;  /* 0x0000000000007b1d */ /* 0x020fec0000010000 */
[----:B------:R-:W-:Y:S04]  /*21a0*/  BSSY.RECONVERGENT B5, `(.L_x_63) ;  /* 0x0000004000057945 */ /* 0x000fe80003800200 */
[----:B------:R-:W-:Y:S05]  /*21b0*/  @P3 BRA `(.L_x_64) ;  /* 0x0000000000083947 */ /* 0x000fea0003800000 */
[----:B------:R-:W2:Y:S02]  /*21c0*/  SYNCS.CCTL.IV [UR8+0x8000] ;  /* 0x00800000ff0079b1 */ /* 0x000ea40008000008 */
[----:B--2---:R-:W2:Y:S02]  /*21d0*/  SYNCS.CCTL.IV [UR8+0x8010] ;  /* 0x00801000ff0079b1 */ /* 0x004ea40008000008 */
.L_x_64:
[----:B------:R-:W-:Y:S05]  /*21e0*/  BSYNC.RECONVERGENT B5 ;  /* 0x0000000000057941 */ /* 0x000fea0003800200 */
.L_x_63:
[----:B--2---:R-:W-:Y:S06]  /*21f0*/  BAR.SYNC.DEFER_BLOCKING 0x0 ;  /* 0x0000000000007b1d */ /* 0x004fec0000010000 */
[----:B------:R-:W-:Y:S04]  /*2200*/  BSSY.RECONVERGENT B5, `(.L_x_65) ;  /* 0x0000004000057945 */ /* 0x000fe80003800200 */
[----:B------:R-:W-:Y:S05]  /*2210*/  @P3 BRA `(.L_x_66) ;  /* 0x0000000000083947 */ /* 0x000fea0003800000 */
[----:B------:R-:W2:Y:S02]  /*2220*/  SYNCS.CCTL.IV [UR8+0x8008] ;  /* 0x00800800ff0079b1 */ /* 0x000ea40008000008 */
[----:B--2---:R-:W2:Y:S02]  /*2230*/  SYNCS.CCTL.IV [UR8+0x8018] ;  /* 0x00801800ff0079b1 */ /* 0x004ea40008000008 */
.L_x_66:
[----:B------:R-:W-:Y:S05]  /*2240*/  BSYNC.RECONVERGENT B5 ;  /* 0x0000000000057941 */ /* 0x000fea0003800200 */
.L_x_65:
[----:B------:R-:W-:Y:S01]  /*2250*/  USHF.L.U32 UR4, UR22, 0x15, URZ ;  /* 0x0000001516047899 */ /* 0x000fe200080006ff */
[C---:B------:R-:W-:Y:S01]  /*2260*/  IMAD.SHL.U32 R2, R0.reuse, 0x80, RZ ;  /* 0x0000008000027824 */ /* 0x040fe200078e00ff */
[----:B------:R-:W-:Y:S01]  /*2270*/  ELECT P0, URZ, PT ;  /* 0x0000000000ff782f */ /* 0x000fe20003800000 */
[----:B------:R-:W-:Y:S01]  /*2280*/  IMAD.SHL.U32 R3, R0, 0x10, RZ ;  /* 0x0000001000037824 */ /* 0x000fe200078e00ff */
[----:B------:R-:W-:Y:S02]  /*2290*/  ULOP3.LUT UR4, UR4, 0x600000, URZ, 0xc0, !UPT ;  /* 0x0060000004047892 */ /* 0x000fe4000f8ec0ff */
[----:B------:R-:W-:Y:S01]  /*22a0*/  LOP3.LUT R0, R2, 0x3f80, RZ, 0xc0, !PT ;  /* 0x00003f8002007812 */ /* 0x000fe200078ec0ff */
[----:B------:R-:W-:Y:S01]  /*22b0*/  ULOP3.LUT UR22, UR22, 0x1, URZ, 0xc0, !UPT ;  /* 0x0000000116167892 */ /* 0x000fe2000f8ec0ff */
[----:B------:R-:W-:Y:S01]  /*22c0*/  ISETP.LT.U32.AND P0, PT, R132, 0x40, P0 ;  /* 0x000000408400780c */ /* 0x000fe20000701070 */
[----:B------:R-:W-:Y:S01]  /*22d0*/  UIADD3 UR4, UPT, UPT, UR23, UR4, URZ ;  /* 0x0000000417047290 */ /* 0x000fe2000fffe0ff */
[----:B------:R-:W-:Y:S01]  /*22e0*/  LOP3.LUT R0, R0, 0x70, R3, 0xf8, !PT ;  /* 0x0000007000007812 */ /* 0x000fe200078ef803 */
[----:B------:R-:W-:Y:S01]  /*22f0*/  ULEA UR5, UR22, UR19, 0x6 ;  /* 0x0000001316057291 */ /* 0x000fe2000f8e30ff */
[----:B------:R-:W-:-:S02]  /*2300*/  UMOV UR6, UR15 ;  /* 0x0000000f00067c82 */ /* 0x000fc40008000000 */
[C---:B------:R-:W-:Y:S02]  /*2310*/  LOP3.LUT R2, R0.reuse, 0x10, RZ, 0x3c, !PT ;  /* 0x0000001000027812 */ /* 0x040fe400078e3cff */
[----:B------:R-:W-:Y:S02]  /*2320*/  LOP3.LUT R3, R0, 0x20, RZ, 0x3c, !PT ;  /* 0x0000002000037812 */ /* 0x000fe400078e3cff */
[----:B----4-:R-:W3:Y:S01]  /*2330*/  LDTM.x128 R4, tmem[UR4] ;  /* 0x00000004000479ee */ /* 0x010ee200083c0000 */
[----:B------:R-:W-:Y:S01]  /*2340*/  NOP ;  /* 0x0000000000007918 */ /* 0x000fe20000000000 */
[----:B------:R-:W-:Y:S01]  /*2350*/  ULEA UR4, UR22, UR8, 0xe ;  /* 0x0000000816047291 */ /* 0x000fe2000f8e70ff */
[----:B---3--:R-:W-:Y:S01]  /*2360*/  VOTEU.ANY UP1, P0 ;  /* 0x0000000000ff7886 */ /* 0x008fe20000020100 */
[----:B------:R-:W-:Y:S01]  /*2370*/  VOTEU.ANY UP0, P0 ;  /* 0x0000000000ff7886 */ /* 0x000fe20000000100 */
[----:B------:R-:W-:Y:S02]  /*2380*/  F2FP.BF16.F32.PACK_AB R4, R5, R4 ;  /* 0x000000040504723e */ /* 0x000fe400000010ff */
[----:B------:R-:W-:-:S02]  /*2390*/  F2FP.BF16.F32.PACK_AB R68, R69, R68 ;  /* 0x000000444544723e */ /* 0x000fc400000010ff */
[----:B------:R-:W-:Y:S02]  /*23a0*/  F2FP.BF16.F32.PACK_AB R5, R7, R6 ;  /* 0x000000060705723e */ /* 0x000fe400000010ff */
[----:B------:R-:W-:Y:S02]  /*23b0*/  F2FP.BF16.F32.PACK_AB R12, R13, R12 ;  /* 0x0000000c0d0c723e */ /* 0x000fe400000010ff */
[----:B------:R-:W-:Y:S02]  /*23c0*/  F2FP.BF16.F32.PACK_AB R69, R71, R70 ;  /* 0x000000464745723e */ /* 0x000fe400000010ff */
[----:B------:R-:W-:Y:S02]  /*23d0*/  F2FP.BF16.F32.PACK_AB R76, R77, R76 ;  /* 0x0000004c4d4c723e */ /* 0x000fe400000010ff */
[----:B------:R-:W-:Y:S02]  /*23e0*/  F2FP.BF16.F32.PACK_AB R6, R9, R8 ;  /* 0x000000080906723e */ /* 0x000fe400000010ff */
[----:B------:R-:W-:-:S02]  /*23f0*/  F2FP.BF16.F32.PACK_AB R7, R11, R10 ;  /* 0x0000000a0b07723e */ /* 0x000fc400000010ff */
[----:B------:R-:W-:Y:S02]  /*2400*/  F2FP.BF16.F32.PACK_AB R13, R15, R14 ;  /* 0x0000000e0f0d723e */ /* 0x000fe400000010ff */
[----:B------:R-:W-:Y:S01]  /*2410*/  F2FP.BF16.F32.PACK_AB R20, R21, R20 ;  /* 0x000000141514723e */ /* 0x000fe200000010ff */
[----:B--2---:R2:W-:Y:S01]  /*2420*/  STS.128 [R0+UR8], R4 ;  /* 0x0000000400007988 */ /* 0x0045e20008000c08 */
[----:B------:R-:W-:Y:S02]  /*2430*/  F2FP.BF16.F32.PACK_AB R70, R73, R72 ;  /* 0x000000484946723e */ /* 0x000fe400000010ff */
[----:B------:R-:W-:Y:S02]  /*2440*/  F2FP.BF16.F32.PACK_AB R71, R75, R74 ;  /* 0x0000004a4b47723e */ /* 0x000fe400000010ff */
[----:B------:R-:W-:Y:S02]  /*2450*/  F2FP.BF16.F32.PACK_AB R77, R79, R78 ;  /* 0x0000004e4f4d723e */ /* 0x000fe400000010ff */
[----:B------:R-:W-:Y:S01]  /*2460*/  F2FP.BF16.F32.PACK_AB R84, R85, R84 ;  /* 0x000000545554723e */ /* 0x000fe200000010ff */
[----:B------:R3:W-:Y:S01]  /*2470*/  STS.128 [R0+UR8+0x4000], R68 ;  /* 0x0040004400007988 */ /* 0x0007e20008000c08 */
[----:B------:R-:W-:-:S02]  /*2480*/  F2FP.BF16.F32.PACK_AB R14, R17, R16 ;  /* 0x00000010110e723e */ /* 0x000fc400000010ff */
[----:B------:R-:W-:Y:S02]  /*2490*/  F2FP.BF16.F32.PACK_AB R15, R19, R18 ;  /* 0x00000012130f723e */ /* 0x000fe400000010ff */
[----:B------:R-:W-:Y:S02]  /*24a0*/  F2FP.BF16.F32.PACK_AB R21, R23, R22 ;  /* 0x000000161715723e */ /* 0x000fe400000010ff */
[----:B------:R-:W-:Y:S01]  /*24b0*/  F2FP.BF16.F32.PACK_AB R28, R29, R28 ;  /* 0x0000001c1d1c723e */ /* 0x000fe200000010ff */
[----:B------:R4:W-:Y:S01]  /*24c0*/  STS.128 [R2+UR8], R12 ;  /* 0x0000000c02007988 */ /* 0x0009e20008000c08 */
[----:B------:R-:W-:Y:S02]  /*24d0*/  F2FP.BF16.F32.PACK_AB R78, R81, R80 ;  /* 0x00000050514e723e */ /* 0x000fe400000010ff */
[----:B------:R-:W-:Y:S02]  /*24e0*/  F2FP.BF16.F32.PACK_AB R79, R83, R82 ;  /* 0x00000052534f723e */ /* 0x000fe400000010ff */
[----:B------:R-:W-:-:S02]  /*24f0*/  F2FP.BF16.F32.PACK_AB R85, R87, R86 ;  /* 0x000000565755723e */ /* 0x000fc400000010ff */
[----:B------:R-:W-:Y:S01]  /*2500*/  F2FP.BF16.F32.PACK_AB R92, R93, R92 ;  /* 0x0000005c5d5c723e */ /* 0x000fe200000010ff */
[----:B------:R4:W-:Y:S01]  /*2510*/  STS.128 [R2+UR8+0x4000], R76 ;  /* 0x0040004c02007988 */ /* 0x0009e20008000c08 */
[----:B------:R-:W-:Y:S02]  /*2520*/  F2FP.BF16.F32.PACK_AB R22, R25, R24 ;  /* 0x000000181916723e */ /* 0x000fe400000010ff */
[----:B------:R-:W-:Y:S02]  /*2530*/  F2FP.BF16.F32.PACK_AB R23, R27, R26 ;  /* 0x0000001a1b17723e */ /* 0x000fe400000010ff */
[----:B------:R-:W-:Y:S02]  /*2540*/  F2FP.BF16.F32.PACK_AB R29, R31, R30 ;  /* 0x0000001e1f1d723e */ /* 0x000fe400000010ff */
[----:B------:R-:W-:Y:S01]  /*2550*/  F2FP.BF16.F32.PACK_AB R36, R37, R36 ;  /* 0x000000242524723e */ /* 0x000fe200000010ff */
[----:B------:R4:W-:Y:S01]  /*2560*/  STS.128 [R3+UR8], R20 ;  /* 0x0000001403007988 */ /* 0x0009e20008000c08 */
[----:B------:R-:W-:-:S02]  /*2570*/  F2FP.BF16.F32.PACK_AB R86, R89, R88 ;  /* 0x000000585956723e */ /* 0x000fc400000010ff */
[----:B------:R-:W-:Y:S02]  /*2580*/  F2FP.BF16.F32.PACK_AB R87, R91, R90 ;  /* 0x0000005a5b57723e */ /* 0x000fe400000010ff */
[----:B------:R-:W-:Y:S02]  /*2590*/  F2FP.BF16.F32.PACK_AB R93, R95, R94 ;  /* 0x0000005e5f5d723e */ /* 0x000fe400000010ff */
[----:B------:R-:W-:Y:S01]  /*25a0*/  F2FP.BF16.F32.PACK_AB R100, R101, R100 ;  /* 0x000000646564723e */ /* 0x000fe200000010ff */
[----:B------:R4:W-:Y:S01]  /*25b0*/  STS.128 [R3+UR8+0x4000], R84 ;  /* 0x0040005403007988 */ /* 0x0009e20008000c08 */
[----:B------:R-:W-:Y:S02]  /*25c0*/  F2FP.BF16.F32.PACK_AB R30, R33, R32 ;  /* 0x00000020211e723e */ /* 0x000fe400000010ff */
[----:B------:R-:W-:Y:S02]  /*25d0*/  F2FP.BF16.F32.PACK_AB R31, R35, R34 ;  /* 0x00000022231f723e */ /* 0x000fe400000010ff */
[----:B------:R-:W-:-:S02]  /*25e0*/  F2FP.BF16.F32.PACK_AB R37, R39, R38 ;  /* 0x000000262725723e */ /* 0x000fc400000010ff */
[----:B------:R-:W-:Y:S02]  /*25f0*/  F2FP.BF16.F32.PACK_AB R44, R45, R44 ;  /* 0x0000002c2d2c723e */ /* 0x000fe400000010ff */
[----:B------:R-:W-:Y:S02]  /*2600*/  F2FP.BF16.F32.PACK_AB R94, R97, R96 ;  /* 0x00000060615e723e */ /* 0x000fe400000010ff */
[----:B------:R-:W-:Y:S02]  /*2610*/  F2FP.BF16.F32.PACK_AB R95, R99, R98 ;  /* 0x00000062635f723e */ /* 0x000fe400000010ff */
[----:B------:R-:W-:Y:S02]  /*2620*/  F2FP.BF16.F32.PACK_AB R101, R103, R102 ;  /* 0x000000666765723e */ /* 0x000fe400000010ff */
[----:B------:R-:W-:Y:S02]  /*2630*/  F2FP.BF16.F32.PACK_AB R108, R109, R108 ;  /* 0x0000006c6d6c723e */ /* 0x000fe400000010ff */
[----:B------:R-:W-:-:S02]  /*2640*/  LOP3.LUT R8, R0, 0x30, RZ, 0x3c, !PT ;  /* 0x0000003000087812 */ /* 0x000fc400078e3cff */
[----:B------:R-:W-:Y:S02]  /*2650*/  F2FP.BF16.F32.PACK_AB R38, R41, R40 ;  /* 0x000000282926723e */ /* 0x000fe400000010ff */
[----:B------:R-:W-:Y:S01]  /*2660*/  F2FP.BF16.F32.PACK_AB R39, R43, R42 ;  /* 0x0000002a2b27723e */ /* 0x000fe200000010ff */
[----:B------:R4:W-:Y:S01]  /*2670*/  STS.128 [R8+UR8], R28 ;  /* 0x0000001c08007988 */ /* 0x0009e20008000c08 */
[----:B------:R-:W-:Y:S02]  /*2680*/  F2FP.BF16.F32.PACK_AB R45, R47, R46 ;  /* 0x0000002e2f2d723e */ /* 0x000fe400000010ff */
[----:B------:R-:W-:Y:S01]  /*2690*/  F2FP.BF16.F32.PACK_AB R52, R53, R52 ;  /* 0x000000343534723e */ /* 0x000fe200000010ff */
[----:B------:R4:W-:Y:S01]  /*26a0*/  STS.128 [R8+UR8+0x4000], R92 ;  /* 0x0040005c08007988 */ /* 0x0009e20008000c08 */
[----:B------:R-:W-:Y:S02]  /*26b0*/  F2FP.BF16.F32.PACK_AB R102, R105, R104 ;  /* 0x000000686966723e */ /* 0x000fe400000010ff */
[----:B------:R-:W-:-:S02]  /*26c0*/  F2FP.BF16.F32.PACK_AB R103, R107, R106 ;  /* 0x0000006a6b67723e */ /* 0x000fc400000010ff */
[----:B------:R-:W-:Y:S02]  /*26d0*/  F2FP.BF16.F32.PACK_AB R109, R111, R110 ;  /* 0x0000006e6f6d723e */ /* 0x000fe400000010ff */
[----:B------:R-:W-:Y:S02]  /*26e0*/  F2FP.BF16.F32.PACK_AB R116, R117, R116 ;  /* 0x000000747574723e */ /* 0x000fe400000010ff */
[----:B------:R-:W-:Y:S02]  /*26f0*/  LOP3.LUT R9, R0, 0x40, RZ, 0x3c, !PT ;  /* 0x0000004000097812 */ /* 0x000fe400078e3cff */
[----:B------:R-:W-:Y:S02]  /*2700*/  F2FP.BF16.F32.PACK_AB R46, R49, R48 ;  /* 0x00000030312e723e */ /* 0x000fe400000010ff */
[----:B------:R-:W-:Y:S01]  /*2710*/  F2FP.BF16.F32.PACK_AB R47, R51, R50 ;  /* 0x00000032332f723e */ /* 0x000fe200000010ff */
[----:B------:R4:W-:Y:S01]  /*2720*/  STS.128 [R9+UR8], R36 ;  /* 0x0000002409007988 */ /* 0x0009e20008000c08 */
[----:B------:R-:W-:-:S02]  /*2730*/  F2FP.BF16.F32.PACK_AB R53, R55, R54 ;  /* 0x000000363735723e */ /* 0x000fc400000010ff */
[----:B------:R-:W-:Y:S01]  /*2740*/  F2FP.BF16.F32.PACK_AB R60, R61, R60 ;  /* 0x0000003c3d3c723e */ /* 0x000fe200000010ff */
[----:B------:R4:W-:Y:S01]  /*2750*/  STS.128 [R9+UR8+0x4000], R100 ;  /* 0x0040006409007988 */ /* 0x0009e20008000c08 */
        /* <DEDUP_REMOVED lines=13> */
[C---:B--2---:R-:W-:Y:S02]  /*2830*/  LOP3.LUT R4, R0.reuse, 0x60, RZ, 0x3c, !PT ;  /* 0x0000006000047812 */ /* 0x044fe400078e3cff */
[----:B------:R-:W-:Y:S02]  /*2840*/  F2FP.BF16.F32.PACK_AB R62, R65, R64 ;  /* 0x00000040413e723e */ /* 0x000fe400000010ff */
[----:B------:R-:W-:Y:S01]  /*2850*/  F2FP.BF16.F32.PACK_AB R63, R67, R66 ;  /* 0x00000042433f723e */ /* 0x000fe200000010ff */
[----:B------:R4:W-:Y:S01]  /*2860*/  STS.128 [R4+UR8], R52 ;  /* 0x0000003404007988 */ /* 0x0009e20008000c08 */
[----:B------:R-:W-:Y:S02]  /*2870*/  F2FP.BF16.F32.PACK_AB R126, R129, R128 ;  /* 0x00000080817e723e */ /* 0x000fe400000010ff */
[----:B------:R-:W-:Y:S01]  /*2880*/  F2FP.BF16.F32.PACK_AB R127, R131, R130 ;  /* 0x00000082837f723e */ /* 0x000fe200000010ff */
[----:B------:R4:W-:Y:S01]  /*2890*/  STS.128 [R4+UR8+0x4000], R116 ;  /* 0x0040007404007988 */ /* 0x0009e20008000c08 */
[----:B---3--:R-:W-:-:S05]  /*28a0*/  LOP3.LUT R0, R0, 0x70, RZ, 0x3c, !PT ;  /* 0x0000007000007812 */ /* 0x008fca00078e3cff */
[----:B------:R4:W-:Y:S04]  /*28b0*/  STS.128 [R0+UR8], R60 ;  /* 0x0000003c00007988 */ /* 0x0009e80008000c08 */
[----:B------:R4:W-:Y:S01]  /*28c0*/  STS.128 [R0+UR8+0x4000], R124 ;  /* 0x0040007c00007988 */ /* 0x0009e20008000c08 */
[----:B------:R2:W-:Y:S06]  /*28d0*/  MEMBAR.ALL.CTA ;  /* 0x0000000000007992 */ /* 0x0005ec0000008000 */
[----:B--2---:R-:W2:Y:S02]  /*28e0*/  FENCE.VIEW.ASYNC.S ;  /* 0x00000000000073c6 */ /* 0x004ea40000000000 */
[----:B--2---:R-:W-:Y:S06]  /*28f0*/  BAR.SYNC.DEFER_BLOCKING 0x0 ;  /* 0x0000000000007b1d */ /* 0x004fec0000010000 */
[----:B------:R4:W-:Y:S01]  /*2900*/  @UP1 UTMASTG.2D [UR4], [UR20] ;  /* 0x00000004140013b5 */ /* 0x0009e20008008000 */
[----:B------:R0:W-:Y:S01]  /*2910*/  UTMACMDFLUSH ;  /* 0x00000000000079b7 */ /* 0x0001e20000000000 */
[----:B------:R-:W-:-:S04]  /*2920*/  DEPBAR.LE SB0, 0x0 ;  /* 0x000080000000791a */ /* 0x000fc80000000000 */
[----:B------:R-:W-:Y:S08]  /*2930*/  BAR.SYNC.DEFER_BLOCKING 0x0 ;  /* 0x0000000000007b1d */ /* 0x000ff00000010000 */
[----:B------:R-:W-:Y:S06]  /*2940*/  BAR.SYNC.DEFER_BLOCKING 0x0 ;  /* 0x0000000000007b1d */ /* 0x000fec0000010000 */
[----:B----4-:R-:W-:Y:S05]  /*2950*/  @P2 BRA `(.L_x_67) ;  /* 0x0000000000a02947 */ /* 0x010fea0003800000 */
[----:B------:R-:W2:Y:S01]  /*2960*/  S2UR UR5, SR_CgaCtaId ;  /* 0x00000000000579c3 */ /* 0x000ea20000008800 */
[----:B------:R-:W-:Y:S01]  /*2970*/  NOP ;  /* 0x0000000000007918 */ /* 0x000fe20000000000 */
[----:B------:R-:W-:Y:S01]  /*2980*/  UMOV UR4, 0x50 ;  /* 0x0000005000047882 */ /* 0x000fe20000000000 */
[----:B------:R-:W-:Y:S02]  /*2990*/  IMAD.U32 R0, RZ, RZ, UR23 ;  /* 0x00000017ff007e24 */ /* 0x000fe4000f8e00ff */
[----:B------:R-:W-:Y:S02]  /*29a0*/  IMAD.MOV.U32 R3, RZ, RZ, 0xf ;  /* 0x0000000fff037424 */ /* 0x000fe400078e00ff */
[----:B------:R-:W-:Y:S01]  /*29b0*/  IMAD.MOV.U32 R7, RZ, RZ, 0x1 ;  /* 0x00000001ff077424 */ /* 0x000fe200078e00ff */
[----:B------:R-:W-:-:S04]  /*29c0*/  LOP3.LUT R0, R0, 0xffff, RZ, 0xc0, !PT ;  /* 0x0000ffff00007812 */ /* 0x000fc800078ec0ff */
[----:B------:R-:W-:-:S05]  /*29d0*/  SHF.R.U32.HI R0, RZ, 0x5, R0 ;  /* 0x00000005ff007819 */ /* 0x000fca0000011600 */
[----:B------:R-:W-:Y:S01]  /*29e0*/  VIADD R2, R0, 0x10 ;  /* 0x0000001000027836 */ /* 0x000fe20000000000 */
[----:B------:R-:W-:Y:S01]  /*29f0*/  SHF.L.U32 R0, R3, R0, RZ ;  /* 0x0000000003007219 */ /* 0x000fe200000006ff */
[----:B--2---:R-:W-:-:S03]  /*2a00*/  ULEA UR6, UR5, UR4, 0x18 ;  /* 0x0000000405067291 */ /* 0x004fc6000f8ec0ff */
[----:B------:R-:W-:-:S04]  /*2a10*/  SHF.L.U32 R3, R7, R2, RZ ;  /* 0x0000000207037219 */ /* 0x000fc800000006ff */
[----:B------:R-:W-:Y:S02]  /*2a20*/  LOP3.LUT R0, R3, R0, RZ, 0xfc, !PT ;  /* 0x0000000003007212 */ /* 0x000fe400078efcff */
[----:B------:R-:W2:Y:S02]  /*2a30*/  LDS R5, [UR6] ;  /* 0x00000006ff057984 */ /* 0x000ea40008000800 */
[C---:B------:R-:W-:Y:S02]  /*2a40*/  LOP3.LUT R2, R0.reuse, 0xffff, RZ, 0xc0, !PT ;  /* 0x0000ffff00027812 */ /* 0x040fe400078ec0ff */
[----:B--2---:R-:W-:-:S04]  /*2a50*/  LOP3.LUT R3, R0, 0xffff, R5, 0x80, !PT ;  /* 0x0000ffff00037812 */ /* 0x004fc800078e8005 */
[----:B------:R-:W-:-:S13]  /*2a60*/  ISETP.NE.AND P0, PT, R3, R2, PT ;  /* 0x000000020300720c */ /* 0x000fda0003f05270 */
[----:B------:R-:W-:Y:S05]  /*2a70*/  @P0 BRA `(.L_x_68) ;  /* 0x0000000000500947 */ /* 0x000fea0003800000 */
[----:B------:R-:W-:Y:S02]  /*2a80*/  SHF.R.U32.HI R5, RZ, 0x10, R5 ;  /* 0x00000010ff057819 */ /* 0x000fe40000011605 */
[----:B------:R-:W-:-:S04]  /*2a90*/  SHF.R.U32.HI R2, RZ, 0x10, R0 ;  /* 0x00000010ff027819 */ /* 0x000fc80000011600 */
[----:B------:R-:W-:-:S04]  /*2aa0*/  LOP3.LUT R5, R5, R2, RZ, 0xc0, !PT ;  /* 0x0000000205057212 */ /* 0x000fc800078ec0ff */
[----:B------:R-:W-:-:S13]  /*2ab0*/  ISETP.NE.AND P0, PT, R5, R2, PT ;  /* 0x000000020500720c */ /* 0x000fda0003f05270 */
[----:B------:R-:W-:Y:S05]  /*2ac0*/  @P0 BRA `(.L_x_69) ;  /* 0x0000000000300947 */ /* 0x000fea0003800000 */
[----:B------:R-:W-:Y:S01]  /*2ad0*/  R2UR UR4, R0 ;  /* 0x00000000000472ca */ /* 0x000fe200000e0000 */
[----:B------:R-:W-:Y:S01]  /*2ae0*/  VOTEU.ANY UR5, UPT, PT ;  /* 0x0000000000057886 */ /* 0x000fe200038e0100 */
[----:B------:R-:W2:Y:S01]  /*2af0*/  S2R R0, SR_LANEID ;  /* 0x0000000000007919 */ /* 0x000ea20000000000 */
[----:B------:R-:W-:-:S10]  /*2b00*/  UFLO.U32 UR5, UR5 ;  /* 0x00000005000572bd */ /* 0x000fd400080e0000 */
[----:B------:R-:W-:-:S06]  /*2b10*/  ULOP3.LUT UR4, URZ, UR4, URZ, 0x33, !UPT ;  /* 0x00000004ff047292 */ /* 0x000fcc000f8e33ff */
[----:B------:R-:W-:-:S04]  /*2b20*/  IMAD.U32 R2, RZ, RZ, UR4 ;  /* 0x00000004ff027e24 */ /* 0x000fc8000f8e00ff */
[----:B------:R-:W3:Y:S02]  /*2b30*/  REDUX UR7, R2 ;  /* 0x00000000020773c4 */ /* 0x000ee40000000000 */
[----:B------:R4:W-:Y:S01]  /*2b40*/  UTCATOMSWS.AND URZ, UR4 ;  /* 0x0000000400ff79e3 */ /* 0x0009e20008000000 */
[----:B--2---:R-:W-:Y:S01]  /*2b50*/  ISETP.EQ.U32.AND P0, PT, R0, UR5, PT ;  /* 0x0000000500007c0c */ /* 0x004fe2000bf02070 */
[----:B---3--:R-:W-:-:S12]  /*2b60*/  IMAD.U32 R0, RZ, RZ, UR7 ;  /* 0x00000007ff007e24 */ /* 0x008fd8000f8e00ff */
[----:B------:R4:W-:Y:S01]  /*2b70*/  @P0 ATOMS.AND RZ, [UR6], R0 ;  /* 0x00000000ffff098c */ /* 0x0009e2000a800006 */
[----:B------:R-:W-:Y:S05]  /*2b80*/  BRA `(.L_x_67) ;  /* 0x0000000000147947 */ /* 0x000fea0003800000 */
.L_x_69:
[----:B------:R-:W-:-:S07]  /*2b90*/  MOV R2, 0x2bb0 ;  /* 0x00002bb000027802 */ /* 0x000fce0000000f00 */
[----:B-1----:R-:W-:Y:S05]  /*2ba0*/  CALL.REL.NOINC `($__internal_0_$__cuda_sm10x_tcgen05_guardrail_trap_col_being_dealloced_not_returned_by_alloc) ;  /* 0x0000000000447944 */ /* 0x002fea0003c00000 */
[----:B------:R-:W-:Y:S05]  /*2bb0*/  BRA `(.L_x_67) ;  /* 0x0000000000087947 */ /* 0x000fea0003800000 */
.L_x_68:
[----:B------:R-:W-:-:S07]  /*2bc0*/  MOV R2, 0x2be0 ;  /* 0x00002be000027802 */ /* 0x000fce0000000f00 */
[----:B-1----:R-:W-:Y:S05]  /*2bd0*/  CALL.REL.NOINC `($__internal_2_$__cuda_sm10x_tcgen05_guardrail_trap_unallocated_columns_being_dealloced) ;  /* 0x0000000000507944 */ /* 0x002fea0003c00000 */
.L_x_67:
[----:B------:R-:W-:Y:S01]  /*2be0*/  NOP ;  /* 0x0000000000007918 */ /* 0x000fe20000000000 */
[----:B----4-:R-:W-:Y:S05]  /*2bf0*/  EXIT ;  /* 0x000000000000794d */ /* 0x010fea0003800000 */
.L_x_56:
[----:B------:R-:W2:Y:S02]  /*2c00*/  SYNCS.PHASECHK.TRANS64.TRYWAIT P0, [UR8+0x8000], RZ ;  /* 0x008000ffff0075a7 */ /* 0x000ea40008001108 */
[----:B--2---:R-:W-:Y:S05]  /*2c10*/  @!P0 BRA `(.L_x_56) ;  /* 0xfffffffc00f88947 */ /* 0x004fea000383ffff */
[----:B------:R-:W-:Y:S05]  /*2c20*/  BRA `(.L_x_70) ;  /* 0xffffffec00b47947 */ /* 0x000fea000383ffff */
.L_x_58:
[----:B------:R-:W2:Y:S02]  /*2c30*/  SYNCS.PHASECHK.TRANS64.TRYWAIT P1, [UR8+0x8010], RZ ;  /* 0x008010ffff0075a7 */ /* 0x000ea40008021108 */
[----:B--2---:R-:W-:Y:S05]  /*2c40*/  @!P1 BRA `(.L_x_58) ;  /* 0xfffffffc00f89947 */ /* 0x004fea000383ffff */
[----:B------:R-:W-:Y:S05]  /*2c50*/  BRA `(.L_x_71) ;  /* 0xfffffff000287947 */ /* 0x000fea000383ffff */
.L_x_59:
[----:B------:R-:W3:Y:S02]  /*2c60*/  SYNCS.PHASECHK.TRANS64.TRYWAIT P0, [UR28+0x8000], R2 ;  /* 0x00800002ff0075a7 */ /* 0x000ee4000800111c */
[----:B---3--:R-:W-:Y:S05]  /*2c70*/  @!P0 BRA `(.L_x_59) ;  /* 0xfffffffc00f88947 */ /* 0x008fea000383ffff */
[----:B------:R-:W-:Y:S05]  /*2c80*/  BRA `(.L_x_72) ;  /* 0xfffffff000a47947 */ /* 0x000fea000383ffff */
.L_x_61:
[----:B------:R-:W3:Y:S02]  /*2c90*/  SYNCS.PHASECHK.TRANS64.TRYWAIT P0, [UR28+0x8010], R2 ;  /* 0x00801002ff0075a7 */ /* 0x000ee4000800111c */
[----:B---3--:R-:W-:Y:S05]  /*2ca0*/  @!P0 BRA `(.L_x_61) ;  /* 0xfffffffc00f88947 */ /* 0x008fea000383ffff */
[----:B------:R-:W-:Y:S05]  /*2cb0*/  BRA `(.L_x_73) ;  /* 0xfffffff400147947 */ /* 0x000fea000383ffff */
        .weak           $__internal_0_$__cuda_sm10x_tcgen05_guardrail_trap_col_being_dealloced_not_returned_by_alloc
        .type           $__internal_0_$__cuda_sm10x_tcgen05_guardrail_trap_col_being_dealloced_not_returned_by_alloc,@function
        .size           $__internal_0_$__cuda_sm10x_tcgen05_guardrail_trap_col_being_dealloced_not_returned_by_alloc,($__internal_1_$__cuda_sm10x_tcgen05_guardrail_trap_phase_invalid_during_alloc - $__internal_0_$__cuda_sm10x_tcgen05_guardrail_trap_col_being_dealloced_not_returned_by_alloc)
$__internal_0_$__cuda_sm10x_tcgen05_guardrail_trap_col_being_dealloced_not_returned_by_alloc:
[----:B------:R-:W-:Y:S05]  /*2cc0*/  BPT.TRAP 0x1 ;  /* 0x000000040000795c */ /* 0x000fea0000300000 */
[----:B------:R-:W-:-:S04]  /*2cd0*/  IMAD.MOV.U32 R3, RZ, RZ, 0x0 ;  /* 0x00000000ff037424 */ /* 0x000fc800078e00ff */
[----:B------:R-:W-:Y:S05]  /*2ce0*/  RET.REL.NODEC R2 `(gluon_tcgen05) ;  /* 0xffffffd002c47950 */ /* 0x000fea0003c3ffff */
        .weak           $__internal_1_$__cuda_sm10x_tcgen05_guardrail_trap_phase_invalid_during_alloc
        .type           $__internal_1_$__cuda_sm10x_tcgen05_guardrail_trap_phase_invalid_during_alloc,@function
        .size           $__internal_1_$__cuda_sm10x_tcgen05_guardrail_trap_phase_invalid_during_alloc,($__internal_2_$__cuda_sm10x_tcgen05_guardrail_trap_unallocated_columns_being_dealloced - $__internal_1_$__cuda_sm10x_tcgen05_guardrail_trap_phase_invalid_during_alloc)
$__internal_1_$__cuda_sm10x_tcgen05_guardrail_trap_phase_invalid_during_alloc:
[----:B------:R-:W-:Y:S05]  /*2cf0*/  BPT.TRAP 0x1 ;  /* 0x000000040000795c */ /* 0x000fea0000300000 */
[----:B------:R-:W-:-:S04]  /*2d00*/  IMAD.MOV.U32 R3, RZ, RZ, 0x0 ;  /* 0x00000000ff037424 */ /* 0x000fc800078e00ff */
[----:B------:R-:W-:Y:S05]  /*2d10*/  RET.REL.NODEC R2 `(gluon_tcgen05) ;  /* 0xffffffd002b87950 */ /* 0x000fea0003c3ffff */
        .weak           $__internal_2_$__cuda_sm10x_tcgen05_guardrail_trap_unallocated_columns_being_dealloced
        .type           $__internal_2_$__cuda_sm10x_tcgen05_guardrail_trap_unallocated_columns_being_dealloced,@function
        .size           $__internal_2_$__cuda_sm10x_tcgen05_guardrail_trap_unallocated_columns_being_dealloced,(.L_x_77 - $__internal_2_$__cuda_sm10x_tcgen05_guardrail_trap_unallocated_columns_being_dealloced)
$__internal_2_$__cuda_sm10x_tcgen05_guardrail_trap_unallocated_columns_being_dealloced:
[----:B------:R-:W-:Y:S05]  /*2d20*/  BPT.TRAP 0x1 ;  /* 0x000000040000795c */ /* 0x000fea0000300000 */
[----:B------:R-:W-:-:S04]  /*2d30*/  IMAD.MOV.U32 R3, RZ, RZ, 0x0 ;  /* 0x00000000ff037424 */ /* 0x000fc800078e00ff */
[----:B------:R-:W-:Y:S05]  /*2d40*/  RET.REL.NODEC R2 `(gluon_tcgen05) ;  /* 0xffffffd002ac7950 */ /* 0x000fea0003c3ffff */
.L_x_74:
[----:B------:R-:W-:-:S00]  /*2d50*/  BRA `(.L_x_74) ;  /* 0xfffffffc00fc7947 */ /* 0x000fc0000383ffff */
[----:B------:R-:W-:-:S00]  /*2d60*/  NOP ;  /* 0x0000000000007918 */ /* 0x000fc00000000000 */
        /* <DEDUP_REMOVED lines=9> */
.L_x_77:


//--------------------- .nv.shared.gluon_tcgen05  --------------------------
	.section	.nv.shared.gluon_tcgen05,"aw",@nobits
	.sectionflags	@""
	.align	16
	.zero		1024


//--------------------- .nv.shared.reserved.0     --------------------------
	.section	.nv.shared.reserved.0,"aw",@nobits
	.align	8
	.weak		__nv_reservedSMEM_offset_0_alias
	.size		__nv_reservedSMEM_offset_0_alias, 0, 64
	.other		__nv_reservedSMEM_offset_0_alias,@"STO_CUDA_RESERVED_SHARED STV_DEFAULT"
__nv_reservedSMEM_offset_0_alias:
	.zero		0
.nv.shared.reserved.0:
	.zero		64
	.weak		__nv_reservedSMEM_allocation_phase
	.type		__nv_reservedSMEM_allocation_phase,@object
	.size		__nv_reservedSMEM_allocation_phase,(.L_0 - __nv_reservedSMEM_allocation_phase)
__nv_reservedSMEM_allocation_phase:
	.zero		1
.L_0:
	.zero		7
	.weak		__nv_reservedSMEM_devtool_atexit_pc
	.type		__nv_reservedSMEM_devtool_atexit_pc,@object
	.size		__nv_reservedSMEM_devtool_atexit_pc,(__nv_reservedSMEM_allocation_mask - __nv_reservedSMEM_devtool_atexit_pc)
__nv_reservedSMEM_devtool_atexit_pc:
	.zero		8
	.weak		__nv_reservedSMEM_allocation_mask
	.type		__nv_reservedSMEM_allocation_mask,@object
	.size		__nv_reservedSMEM_allocation_mask,(.L_2 - __nv_reservedSMEM_allocation_mask)
__nv_reservedSMEM_allocation_mask:
	.zero		4
.L_2:


//--------------------- .nv.constant0.gluon_tcgen05 --------------------------
	.section	.nv.constant0.gluon_tcgen05,"a",@progbits
	.sectionflags	@""
	.align	4
.nv.constant0.gluon_tcgen05:
	.zero		976


//--------------------- SYMBOLS --------------------------

	.type		.nv.reservedSmem.offset0,@object
	.size		.nv.reservedSmem.offset0,0x4
	.type		.nv.reservedSmem.cap,@object
	.size		.nv.reservedSmem.cap,0x4
